//
// Generated by NVIDIA NVVM Compiler
//
// Compiler Build ID: CL-36424714
// Cuda compilation tools, release 13.0, V13.0.88
// Based on NVVM 20.0.0
//

.version 9.0
.target sm_100
.address_size 64

	// .globl	_Z4heatPdS_S_S_S_iii
// _ZZ4heatPdS_S_S_S_iiiE8sh_in_c0 has been demoted
// _ZZ4heatPdS_S_S_S_iiiE10sh_out1_m1 has been demoted
// _ZZ4heatPdS_S_S_S_iiiE10sh_out2_m2 has been demoted
// _ZZ4heatPdS_S_S_S_iiiE10sh_out3_m3 has been demoted

.visible .entry _Z4heatPdS_S_S_S_iii(
	.param .u64 .ptr .align 1 _Z4heatPdS_S_S_S_iii_param_0,
	.param .u64 .ptr .align 1 _Z4heatPdS_S_S_S_iii_param_1,
	.param .u64 .ptr .align 1 _Z4heatPdS_S_S_S_iii_param_2,
	.param .u64 .ptr .align 1 _Z4heatPdS_S_S_S_iii_param_3,
	.param .u64 .ptr .align 1 _Z4heatPdS_S_S_S_iii_param_4,
	.param .u32 _Z4heatPdS_S_S_S_iii_param_5,
	.param .u32 _Z4heatPdS_S_S_S_iii_param_6,
	.param .u32 _Z4heatPdS_S_S_S_iii_param_7
)
{
	.reg .pred 	%p<53>;
	.reg .b32 	%r<106>;
	.reg .b64 	%rd<26>;
	.reg .b64 	%fd<267>;
	// demoted variable
	.shared .align 8 .b8 _ZZ4heatPdS_S_S_S_iiiE8sh_in_c0[8192];
	// demoted variable
	.shared .align 8 .b8 _ZZ4heatPdS_S_S_S_iiiE10sh_out1_m1[8192];
	// demoted variable
	.shared .align 8 .b8 _ZZ4heatPdS_S_S_S_iiiE10sh_out2_m2[8192];
	// demoted variable
	.shared .align 8 .b8 _ZZ4heatPdS_S_S_S_iiiE10sh_out3_m3[8192];
	ld.param.u64 	%rd3, [_Z4heatPdS_S_S_S_iii_param_0];
	ld.param.u32 	%r29, [_Z4heatPdS_S_S_S_iii_param_5];
	ld.param.u32 	%r30, [_Z4heatPdS_S_S_S_iii_param_6];
	ld.param.u32 	%r31, [_Z4heatPdS_S_S_S_iii_param_7];
	cvta.to.global.u64 	%rd1, %rd3;
	mov.u32 	%r32, %ntid.x;
	mov.u32 	%r33, %ctaid.x;
	add.s32 	%r34, %r32, -8;
	mul.lo.s32 	%r1, %r34, %r33;
	mov.u32 	%r2, %tid.x;
	add.s32 	%r3, %r1, %r2;
	mov.u32 	%r35, %ntid.y;
	mov.u32 	%r36, %ctaid.y;
	add.s32 	%r37, %r35, -8;
	mul.lo.s32 	%r38, %r37, %r36;
	mov.u32 	%r4, %tid.y;
	add.s32 	%r5, %r38, %r4;
	add.s32 	%r6, %r38, %r35;
	min.s32 	%r7, %r6, %r30;
	setp.lt.s32 	%p6, %r5, %r7;
	add.s32 	%r8, %r1, %r32;
	min.s32 	%r9, %r8, %r31;
	setp.lt.s32 	%p7, %r3, %r9;
	and.pred  	%p1, %p6, %p7;
	shl.b32 	%r39, %r4, 8;
	mov.u32 	%r40, _ZZ4heatPdS_S_S_S_iiiE8sh_in_c0;
	add.s32 	%r41, %r40, %r39;
	shl.b32 	%r42, %r2, 3;
	add.s32 	%r10, %r41, %r42;
	mov.f64 	%fd262, 0d0000000000000000;
	not.pred 	%p8, %p1;
	@%p8 bra 	$L__BB0_2;
	mad.lo.s32 	%r43, %r31, %r5, %r3;
	mul.wide.s32 	%rd4, %r43, 8;
	add.s64 	%rd5, %rd1, %rd4;
	ld.global.nc.f64 	%fd262, [%rd5];
	mul.lo.s32 	%r44, %r31, %r30;
	mul.wide.s32 	%rd6, %r44, 8;
	add.s64 	%rd7, %rd5, %rd6;
	ld.global.nc.f64 	%fd52, [%rd7];
	st.shared.f64 	[%r10], %fd52;
$L__BB0_2:
	setp.lt.s32 	%p9, %r29, 3;
	@%p9 bra 	$L__BB0_39;
	setp.ne.s32 	%p10, %r4, 0;
	add.s32 	%r46, %r7, -2;
	setp.le.s32 	%p11, %r5, %r46;
	setp.ne.s32 	%p12, %r2, 0;
	and.pred  	%p13, %p10, %p12;
	and.pred  	%p14, %p13, %p11;
	add.s32 	%r47, %r9, -2;
	setp.le.s32 	%p15, %r3, %r47;
	and.pred  	%p2, %p15, %p14;
	setp.gt.s32 	%p16, %r6, %r30;
	add.s32 	%r48, %r6, -3;
	add.s32 	%r49, %r30, -2;
	selp.b32 	%r50, %r49, %r48, %p16;
	setp.le.s32 	%p17, %r5, %r50;
	min.u32 	%r51, %r4, %r2;
	setp.gt.u32 	%p18, %r51, 1;
	setp.gt.s32 	%p19, %r8, %r31;
	add.s32 	%r52, %r8, -3;
	add.s32 	%r53, %r31, -2;
	selp.b32 	%r54, %r53, %r52, %p19;
	setp.le.s32 	%p20, %r3, %r54;
	and.pred  	%p21, %p17, %p20;
	and.pred  	%p3, %p21, %p18;
	shl.b32 	%r55, %r4, 8;
	mov.u32 	%r56, _ZZ4heatPdS_S_S_S_iiiE10sh_out1_m1;
	add.s32 	%r57, %r56, %r55;
	shl.b32 	%r58, %r2, 3;
	add.s32 	%r11, %r57, %r58;
	add.s32 	%r59, %r6, -2;
	setp.lt.s32 	%p22, %r59, %r30;
	add.s32 	%r60, %r6, -4;
	selp.b32 	%r61, %r60, %r49, %p22;
	setp.le.s32 	%p23, %r5, %r61;
	setp.gt.u32 	%p24, %r51, 2;
	add.s32 	%r62, %r8, -2;
	setp.lt.s32 	%p25, %r62, %r31;
	add.s32 	%r63, %r8, -4;
	selp.b32 	%r64, %r63, %r53, %p25;
	setp.le.s32 	%p26, %r3, %r64;
	and.pred  	%p27, %p23, %p26;
	and.pred  	%p4, %p27, %p24;
	mov.u32 	%r65, _ZZ4heatPdS_S_S_S_iiiE10sh_out2_m2;
	add.s32 	%r66, %r65, %r55;
	add.s32 	%r12, %r66, %r58;
	setp.lt.s32 	%p28, %r48, %r30;
	add.s32 	%r67, %r6, -5;
	selp.b32 	%r68, %r67, %r49, %p28;
	setp.le.s32 	%p29, %r5, %r68;
	setp.gt.u32 	%p30, %r51, 3;
	setp.lt.s32 	%p31, %r52, %r31;
	add.s32 	%r69, %r8, -5;
	selp.b32 	%r70, %r69, %r53, %p31;
	setp.le.s32 	%p32, %r3, %r70;
	and.pred  	%p33, %p29, %p32;
	and.pred  	%p5, %p33, %p30;
	mov.u32 	%r71, _ZZ4heatPdS_S_S_S_iiiE10sh_out3_m3;
	add.s32 	%r72, %r71, %r55;
	add.s32 	%r13, %r72, %r58;
	setp.eq.s32 	%p34, %r29, 3;
	mov.f64 	%fd250, 0d0000000000000000;
	mov.b32 	%r105, 1;
	mov.f64 	%fd256, %fd250;
	mov.f64 	%fd249, %fd250;
	mov.f64 	%fd258, %fd250;
	mov.f64 	%fd248, %fd250;
	mov.f64 	%fd260, %fd250;
	mov.f64 	%fd247, %fd250;
	@%p34 bra 	$L__BB0_27;
	mad.lo.s32 	%r75, %r30, 3, %r5;
	mad.lo.s32 	%r76, %r31, %r75, %r2;
	add.s32 	%r102, %r76, %r1;
	and.b32  	%r77, %r29, 2147483646;
	neg.s32 	%r101, %r77;
	shl.b32 	%r78, %r30, 1;
	add.s32 	%r79, %r5, %r78;
	mad.lo.s32 	%r80, %r31, %r79, %r2;
	add.s32 	%r100, %r80, %r1;
	mov.f64 	%fd250, 0d0000000000000000;
	mov.b32 	%r104, 1;
	mov.b32 	%r103, 2;
$L__BB0_5:
	.pragma "nounroll";
	@%p8 bra 	$L__BB0_7;
	mul.wide.s32 	%rd8, %r100, 8;
	add.s64 	%rd9, %rd1, %rd8;
	ld.global.nc.f64 	%fd247, [%rd9];
$L__BB0_7:
	bar.sync 	0;
	not.pred 	%p36, %p2;
	@%p36 bra 	$L__BB0_9;
	ld.shared.f64 	%fd55, [%r10];
	add.f64 	%fd56, %fd55, %fd55;
	sub.f64 	%fd57, %fd247, %fd56;
	add.f64 	%fd58, %fd262, %fd57;
	ld.shared.f64 	%fd59, [%r10+256];
	sub.f64 	%fd60, %fd59, %fd56;
	ld.shared.f64 	%fd61, [%r10+-256];
	add.f64 	%fd62, %fd61, %fd60;
	mul.f64 	%fd63, %fd62, 0d3FC0000000000000;
	fma.rn.f64 	%fd64, %fd58, 0d3FC0000000000000, %fd63;
	ld.shared.f64 	%fd65, [%r10+8];
	sub.f64 	%fd66, %fd65, %fd56;
	ld.shared.f64 	%fd67, [%r10+-8];
	add.f64 	%fd68, %fd67, %fd66;
	fma.rn.f64 	%fd69, %fd68, 0d3FC0000000000000, %fd64;
	add.f64 	%fd248, %fd55, %fd69;
$L__BB0_9:
	bar.sync 	0;
	not.pred 	%p37, %p3;
	@%p37 bra 	$L__BB0_11;
	ld.shared.f64 	%fd70, [%r11];
	add.f64 	%fd71, %fd70, %fd70;
	sub.f64 	%fd72, %fd248, %fd71;
	add.f64 	%fd73, %fd260, %fd72;
	ld.shared.f64 	%fd74, [%r11+256];
	sub.f64 	%fd75, %fd74, %fd71;
	ld.shared.f64 	%fd76, [%r11+-256];
	add.f64 	%fd77, %fd76, %fd75;
	mul.f64 	%fd78, %fd77, 0d3FC0000000000000;
	fma.rn.f64 	%fd79, %fd73, 0d3FC0000000000000, %fd78;
	ld.shared.f64 	%fd80, [%r11+8];
	sub.f64 	%fd81, %fd80, %fd71;
	ld.shared.f64 	%fd82, [%r11+-8];
	add.f64 	%fd83, %fd82, %fd81;
	fma.rn.f64 	%fd84, %fd83, 0d3FC0000000000000, %fd79;
	add.f64 	%fd249, %fd70, %fd84;
$L__BB0_11:
	bar.sync 	0;
	not.pred 	%p38, %p4;
	@%p38 bra 	$L__BB0_13;
	ld.shared.f64 	%fd85, [%r12];
	add.f64 	%fd86, %fd85, %fd85;
	sub.f64 	%fd87, %fd249, %fd86;
	add.f64 	%fd88, %fd258, %fd87;
	ld.shared.f64 	%fd89, [%r12+256];
	sub.f64 	%fd90, %fd89, %fd86;
	ld.shared.f64 	%fd91, [%r12+-256];
	add.f64 	%fd92, %fd91, %fd90;
	mul.f64 	%fd93, %fd92, 0d3FC0000000000000;
	fma.rn.f64 	%fd94, %fd88, 0d3FC0000000000000, %fd93;
	ld.shared.f64 	%fd95, [%r12+8];
	sub.f64 	%fd96, %fd95, %fd86;
	ld.shared.f64 	%fd97, [%r12+-8];
	add.f64 	%fd98, %fd97, %fd96;
	fma.rn.f64 	%fd99, %fd98, 0d3FC0000000000000, %fd94;
	add.f64 	%fd250, %fd85, %fd99;
$L__BB0_13:
	bar.sync 	0;
	not.pred 	%p39, %p5;
	@%p39 bra 	$L__BB0_15;
	ld.param.u64 	%rd23, [_Z4heatPdS_S_S_S_iii_param_4];
	ld.shared.f64 	%fd100, [%r13];
	add.f64 	%fd101, %fd100, %fd100;
	sub.f64 	%fd102, %fd250, %fd101;
	add.f64 	%fd103, %fd256, %fd102;
	ld.shared.f64 	%fd104, [%r13+256];
	sub.f64 	%fd105, %fd104, %fd101;
	ld.shared.f64 	%fd106, [%r13+-256];
	add.f64 	%fd107, %fd106, %fd105;
	mul.f64 	%fd108, %fd107, 0d3FC0000000000000;
	fma.rn.f64 	%fd109, %fd103, 0d3FC0000000000000, %fd108;
	ld.shared.f64 	%fd110, [%r13+8];
	sub.f64 	%fd111, %fd110, %fd101;
	ld.shared.f64 	%fd112, [%r13+-8];
	add.f64 	%fd113, %fd112, %fd111;
	fma.rn.f64 	%fd114, %fd113, 0d3FC0000000000000, %fd109;
	add.f64 	%fd115, %fd100, %fd114;
	min.u32 	%r81, %r104, 3;
	not.b32 	%r82, %r81;
	add.s32 	%r83, %r82, %r103;
	mad.lo.s32 	%r84, %r83, %r30, %r5;
	mad.lo.s32 	%r85, %r84, %r31, %r3;
	cvta.to.global.u64 	%rd10, %rd23;
	mul.wide.s32 	%rd11, %r85, 8;
	add.s64 	%rd12, %rd10, %rd11;
	st.global.f64 	[%rd12], %fd115;
$L__BB0_15:
	bar.sync 	0;
	ld.shared.f64 	%fd19, [%r10];
	st.shared.f64 	[%r10], %fd247;
	ld.shared.f64 	%fd20, [%r11];
	st.shared.f64 	[%r11], %fd248;
	ld.shared.f64 	%fd21, [%r12];
	st.shared.f64 	[%r12], %fd249;
	ld.shared.f64 	%fd22, [%r13];
	st.shared.f64 	[%r13], %fd250;
	@%p8 bra 	$L__BB0_17;
	mul.wide.s32 	%rd13, %r102, 8;
	add.s64 	%rd14, %rd1, %rd13;
	ld.global.nc.f64 	%fd247, [%rd14];
$L__BB0_17:
	bar.sync 	0;
	@%p36 bra 	$L__BB0_19;
	ld.shared.f64 	%fd116, [%r10];
	add.f64 	%fd117, %fd116, %fd116;
	sub.f64 	%fd118, %fd247, %fd117;
	add.f64 	%fd119, %fd19, %fd118;
	ld.shared.f64 	%fd120, [%r10+256];
	sub.f64 	%fd121, %fd120, %fd117;
	ld.shared.f64 	%fd122, [%r10+-256];
	add.f64 	%fd123, %fd122, %fd121;
	mul.f64 	%fd124, %fd123, 0d3FC0000000000000;
	fma.rn.f64 	%fd125, %fd119, 0d3FC0000000000000, %fd124;
	ld.shared.f64 	%fd126, [%r10+8];
	sub.f64 	%fd127, %fd126, %fd117;
	ld.shared.f64 	%fd128, [%r10+-8];
	add.f64 	%fd129, %fd128, %fd127;
	fma.rn.f64 	%fd130, %fd129, 0d3FC0000000000000, %fd125;
	add.f64 	%fd248, %fd116, %fd130;
$L__BB0_19:
	bar.sync 	0;
	@%p37 bra 	$L__BB0_21;
	ld.shared.f64 	%fd131, [%r11];
	add.f64 	%fd132, %fd131, %fd131;
	sub.f64 	%fd133, %fd248, %fd132;
	add.f64 	%fd134, %fd20, %fd133;
	ld.shared.f64 	%fd135, [%r11+256];
	sub.f64 	%fd136, %fd135, %fd132;
	ld.shared.f64 	%fd137, [%r11+-256];
	add.f64 	%fd138, %fd137, %fd136;
	mul.f64 	%fd139, %fd138, 0d3FC0000000000000;
	fma.rn.f64 	%fd140, %fd134, 0d3FC0000000000000, %fd139;
	ld.shared.f64 	%fd141, [%r11+8];
	sub.f64 	%fd142, %fd141, %fd132;
	ld.shared.f64 	%fd143, [%r11+-8];
	add.f64 	%fd144, %fd143, %fd142;
	fma.rn.f64 	%fd145, %fd144, 0d3FC0000000000000, %fd140;
	add.f64 	%fd249, %fd131, %fd145;
$L__BB0_21:
	bar.sync 	0;
	@%p38 bra 	$L__BB0_23;
	ld.shared.f64 	%fd146, [%r12];
	add.f64 	%fd147, %fd146, %fd146;
	sub.f64 	%fd148, %fd249, %fd147;
	add.f64 	%fd149, %fd21, %fd148;
	ld.shared.f64 	%fd150, [%r12+256];
	sub.f64 	%fd151, %fd150, %fd147;
	ld.shared.f64 	%fd152, [%r12+-256];
	add.f64 	%fd153, %fd152, %fd151;
	mul.f64 	%fd154, %fd153, 0d3FC0000000000000;
	fma.rn.f64 	%fd155, %fd149, 0d3FC0000000000000, %fd154;
	ld.shared.f64 	%fd156, [%r12+8];
	sub.f64 	%fd157, %fd156, %fd147;
	ld.shared.f64 	%fd158, [%r12+-8];
	add.f64 	%fd159, %fd158, %fd157;
	fma.rn.f64 	%fd160, %fd159, 0d3FC0000000000000, %fd155;
	add.f64 	%fd250, %fd146, %fd160;
$L__BB0_23:
	bar.sync 	0;
	@%p39 bra 	$L__BB0_25;
	ld.param.u64 	%rd24, [_Z4heatPdS_S_S_S_iii_param_4];
	ld.shared.f64 	%fd161, [%r13];
	add.f64 	%fd162, %fd161, %fd161;
	sub.f64 	%fd163, %fd250, %fd162;
	add.f64 	%fd164, %fd22, %fd163;
	ld.shared.f64 	%fd165, [%r13+256];
	sub.f64 	%fd166, %fd165, %fd162;
	ld.shared.f64 	%fd167, [%r13+-256];
	add.f64 	%fd168, %fd167, %fd166;
	mul.f64 	%fd169, %fd168, 0d3FC0000000000000;
	fma.rn.f64 	%fd170, %fd164, 0d3FC0000000000000, %fd169;
	ld.shared.f64 	%fd171, [%r13+8];
	sub.f64 	%fd172, %fd171, %fd162;
	ld.shared.f64 	%fd173, [%r13+-8];
	add.f64 	%fd174, %fd173, %fd172;
	fma.rn.f64 	%fd175, %fd174, 0d3FC0000000000000, %fd170;
	add.f64 	%fd176, %fd161, %fd175;
	max.u32 	%r86, %r103, 3;
	add.s32 	%r87, %r86, -3;
	mad.lo.s32 	%r88, %r87, %r30, %r5;
	mad.lo.s32 	%r89, %r88, %r31, %r3;
	cvta.to.global.u64 	%rd15, %rd24;
	mul.wide.s32 	%rd16, %r89, 8;
	add.s64 	%rd17, %rd15, %rd16;
	st.global.f64 	[%rd17], %fd176;
$L__BB0_25:
	bar.sync 	0;
	ld.shared.f64 	%fd262, [%r10];
	st.shared.f64 	[%r10], %fd247;
	ld.shared.f64 	%fd260, [%r11];
	st.shared.f64 	[%r11], %fd248;
	ld.shared.f64 	%fd258, [%r12];
	st.shared.f64 	[%r12], %fd249;
	ld.shared.f64 	%fd256, [%r13];
	st.shared.f64 	[%r13], %fd250;
	add.s32 	%r104, %r104, 2;
	add.s32 	%r103, %r103, 2;
	mul.lo.s32 	%r90, %r31, %r30;
	shl.b32 	%r91, %r90, 1;
	add.s32 	%r102, %r102, %r91;
	add.s32 	%r101, %r101, 2;
	add.s32 	%r100, %r100, %r91;
	setp.ne.s32 	%p45, %r101, -2;
	@%p45 bra 	$L__BB0_5;
	add.s32 	%r105, %r103, -1;
$L__BB0_27:
	and.b32  	%r92, %r29, 1;
	setp.eq.b32 	%p46, %r92, 1;
	not.pred 	%p47, %p46;
	@%p47 bra 	$L__BB0_39;
	@%p8 bra 	$L__BB0_30;
	mad.lo.s32 	%r93, %r30, %r105, %r30;
	add.s32 	%r94, %r93, %r5;
	mad.lo.s32 	%r95, %r94, %r31, %r3;
	mul.wide.s32 	%rd18, %r95, 8;
	add.s64 	%rd19, %rd1, %rd18;
	ld.global.nc.f64 	%fd247, [%rd19];
$L__BB0_30:
	bar.sync 	0;
	not.pred 	%p49, %p2;
	@%p49 bra 	$L__BB0_32;
	ld.shared.f64 	%fd177, [%r10];
	add.f64 	%fd178, %fd177, %fd177;
	sub.f64 	%fd179, %fd247, %fd178;
	add.f64 	%fd180, %fd262, %fd179;
	ld.shared.f64 	%fd181, [%r10+256];
	sub.f64 	%fd182, %fd181, %fd178;
	ld.shared.f64 	%fd183, [%r10+-256];
	add.f64 	%fd184, %fd183, %fd182;
	mul.f64 	%fd185, %fd184, 0d3FC0000000000000;
	fma.rn.f64 	%fd186, %fd180, 0d3FC0000000000000, %fd185;
	ld.shared.f64 	%fd187, [%r10+8];
	sub.f64 	%fd188, %fd187, %fd178;
	ld.shared.f64 	%fd189, [%r10+-8];
	add.f64 	%fd190, %fd189, %fd188;
	fma.rn.f64 	%fd191, %fd190, 0d3FC0000000000000, %fd186;
	add.f64 	%fd248, %fd177, %fd191;
$L__BB0_32:
	bar.sync 	0;
	not.pred 	%p50, %p3;
	@%p50 bra 	$L__BB0_34;
	ld.shared.f64 	%fd192, [%r11];
	add.f64 	%fd193, %fd192, %fd192;
	sub.f64 	%fd194, %fd248, %fd193;
	add.f64 	%fd195, %fd260, %fd194;
	ld.shared.f64 	%fd196, [%r11+256];
	sub.f64 	%fd197, %fd196, %fd193;
	ld.shared.f64 	%fd198, [%r11+-256];
	add.f64 	%fd199, %fd198, %fd197;
	mul.f64 	%fd200, %fd199, 0d3FC0000000000000;
	fma.rn.f64 	%fd201, %fd195, 0d3FC0000000000000, %fd200;
	ld.shared.f64 	%fd202, [%r11+8];
	sub.f64 	%fd203, %fd202, %fd193;
	ld.shared.f64 	%fd204, [%r11+-8];
	add.f64 	%fd205, %fd204, %fd203;
	fma.rn.f64 	%fd206, %fd205, 0d3FC0000000000000, %fd201;
	add.f64 	%fd249, %fd192, %fd206;
$L__BB0_34:
	bar.sync 	0;
	not.pred 	%p51, %p4;
	@%p51 bra 	$L__BB0_36;
	ld.shared.f64 	%fd207, [%r12];
	add.f64 	%fd208, %fd207, %fd207;
	sub.f64 	%fd209, %fd249, %fd208;
	add.f64 	%fd210, %fd258, %fd209;
	ld.shared.f64 	%fd211, [%r12+256];
	sub.f64 	%fd212, %fd211, %fd208;
	ld.shared.f64 	%fd213, [%r12+-256];
	add.f64 	%fd214, %fd213, %fd212;
	mul.f64 	%fd215, %fd214, 0d3FC0000000000000;
	fma.rn.f64 	%fd216, %fd210, 0d3FC0000000000000, %fd215;
	ld.shared.f64 	%fd217, [%r12+8];
	sub.f64 	%fd218, %fd217, %fd208;
	ld.shared.f64 	%fd219, [%r12+-8];
	add.f64 	%fd220, %fd219, %fd218;
	fma.rn.f64 	%fd221, %fd220, 0d3FC0000000000000, %fd216;
	add.f64 	%fd250, %fd207, %fd221;
$L__BB0_36:
	bar.sync 	0;
	not.pred 	%p52, %p5;
	@%p52 bra 	$L__BB0_38;
	ld.param.u64 	%rd25, [_Z4heatPdS_S_S_S_iii_param_4];
	ld.shared.f64 	%fd222, [%r13];
	add.f64 	%fd223, %fd222, %fd222;
	sub.f64 	%fd224, %fd250, %fd223;
	add.f64 	%fd225, %fd256, %fd224;
	ld.shared.f64 	%fd226, [%r13+256];
	sub.f64 	%fd227, %fd226, %fd223;
	ld.shared.f64 	%fd228, [%r13+-256];
	add.f64 	%fd229, %fd228, %fd227;
	mul.f64 	%fd230, %fd229, 0d3FC0000000000000;
	fma.rn.f64 	%fd231, %fd225, 0d3FC0000000000000, %fd230;
	ld.shared.f64 	%fd232, [%r13+8];
	sub.f64 	%fd233, %fd232, %fd223;
	ld.shared.f64 	%fd234, [%r13+-8];
	add.f64 	%fd235, %fd234, %fd233;
	fma.rn.f64 	%fd236, %fd235, 0d3FC0000000000000, %fd231;
	add.f64 	%fd237, %fd222, %fd236;
	max.u32 	%r96, %r105, 3;
	add.s32 	%r97, %r96, -3;
	mad.lo.s32 	%r98, %r97, %r30, %r5;
	mad.lo.s32 	%r99, %r98, %r31, %r3;
	cvta.to.global.u64 	%rd20, %rd25;
	mul.wide.s32 	%rd21, %r99, 8;
	add.s64 	%rd22, %rd20, %rd21;
	st.global.f64 	[%rd22], %fd237;
$L__BB0_38:
	bar.sync 	0;
	st.shared.f64 	[%r10], %fd247;
	st.shared.f64 	[%r11], %fd248;
	st.shared.f64 	[%r12], %fd249;
	st.shared.f64 	[%r13], %fd250;
$L__BB0_39:
	ret;

}


// ===== COMPILED SASS (sm_100) =====

	.target	sm_100

	.elftype	@"ET_EXEC"


//--------------------- .note.nv.tkinfo           --------------------------
	.section	.note.nv.tkinfo,"",@"SHT_NOTE"
	.sectionflags	@"SHF_NOTE_NV_TKINFO"
	.tkinfo
        /*0018*/ 	.word	0x00000002
        /*0030*/ 	.string	""
        /*0030*/ 	.string	"ptxas"
        /*0030*/ 	.string	"Cuda compilation tools, release 13.0, V13.0.88"
        /*0030*/ 	.string	"Build cuda_13.0.r13.0/compiler.36424714_0"
        /*0030*/ 	.string	"-arch sm_100 -m 64 "



//--------------------- .note.nv.cuinfo           --------------------------
	.section	.note.nv.cuinfo,"",@"SHT_NOTE"
	.sectionflags	@"SHF_NOTE_NV_CUINFO"
        /*0018*/ 	.short	0x0002
        /*001a*/ 	.short	0x0064
        /*001c*/ 	.short	0x0082
	.zero		2


//--------------------- .nv.info                  --------------------------
	.section	.nv.info,"",@"SHT_CUDA_INFO"
	.align	4


	//----- nvinfo : EIATTR_REGCOUNT
	.align		4
        /*0000*/ 	.byte	0x04, 0x2f
        /*0002*/ 	.short	(.L_1 - .L_0)
	.align		4
.L_0:
        /*0004*/ 	.word	index@(_Z4heatPdS_S_S_S_iii)
        /*0008*/ 	.word	0x00000028


	//----- nvinfo : EIATTR_FRAME_SIZE
	.align		4
.L_1:
        /*000c*/ 	.byte	0x04, 0x11
        /*000e*/ 	.short	(.L_3 - .L_2)
	.align		4
.L_2:
        /*0010*/ 	.word	index@(_Z4heatPdS_S_S_S_iii)
        /*0014*/ 	.word	0x00000000


	//----- nvinfo : EIATTR_MIN_STACK_SIZE
	.align		4
.L_3:
        /*0018*/ 	.byte	0x04, 0x12
        /*001a*/ 	.short	(.L_5 - .L_4)
	.align		4
.L_4:
        /*001c*/ 	.word	index@(_Z4heatPdS_S_S_S_iii)
        /*0020*/ 	.word	0x00000000
.L_5:


//--------------------- .nv.compat                --------------------------
	.section	.nv.compat,"",@"SHT_CUDA_COMPAT_INFO"
	.align	4
        /*0000*/ 	.byte	0x02, 0x09, 0x00, 0x00, 0x02, 0x02, 0x01, 0x00, 0x02, 0x05, 0x05, 0x00, 0x03, 0x07, 0x01, 0x01
        /*0010*/ 	.byte	0x02, 0x03, 0x00, 0x00, 0x02, 0x06, 0x01, 0x00, 0x04, 0x0b, 0x08, 0x00, 0x01, 0x00, 0x00, 0x00
        /*0020*/ 	.byte	0x00, 0x00, 0x00, 0x00


//--------------------- .nv.info._Z4heatPdS_S_S_S_iii --------------------------
	.section	.nv.info._Z4heatPdS_S_S_S_iii,"",@"SHT_CUDA_INFO"
	.sectionflags	@""
	.align	4


	//----- nvinfo : EIATTR_CUDA_API_VERSION
	.align		4
        /*0000*/ 	.byte	0x04, 0x37
        /*0002*/ 	.short	(.L_7 - .L_6)
.L_6:
        /*0004*/ 	.word	0x00000082


	//----- nvinfo : EIATTR_KPARAM_INFO
	.align		4
.L_7:
        /*0008*/ 	.byte	0x04, 0x17
        /*000a*/ 	.short	(.L_9 - .L_8)
.L_8:
        /*000c*/ 	.word	0x00000000
        /*0010*/ 	.short	0x0007
        /*0012*/ 	.short	0x0030
        /*0014*/ 	.byte	0x00, 0xf0, 0x11, 0x00


	//----- nvinfo : EIATTR_KPARAM_INFO
	.align		4
.L_9:
        /*0018*/ 	.byte	0x04, 0x17
        /*001a*/ 	.short	(.L_11 - .L_10)
.L_10:
        /*001c*/ 	.word	0x00000000
        /*0020*/ 	.short	0x0006
        /*0022*/ 	.short	0x002c
        /*0024*/ 	.byte	0x00, 0xf0, 0x11, 0x00


	//----- nvinfo : EIATTR_KPARAM_INFO
	.align		4
.L_11:
        /*0028*/ 	.byte	0x04, 0x17
        /*002a*/ 	.short	(.L_13 - .L_12)
.L_12:
        /*002c*/ 	.word	0x00000000
        /*0030*/ 	.short	0x0005
        /*0032*/ 	.short	0x0028
        /*0034*/ 	.byte	0x00, 0xf0, 0x11, 0x00


	//----- nvinfo : EIATTR_KPARAM_INFO
	.align		4
.L_13:
        /*0038*/ 	.byte	0x04, 0x17
        /*003a*/ 	.short	(.L_15 - .L_14)
.L_14:
        /*003c*/ 	.word	0x00000000
        /*0040*/ 	.short	0x0004
        /*0042*/ 	.short	0x0020
        /*0044*/ 	.byte	0x00, 0xf5, 0x21, 0x00


	//----- nvinfo : EIATTR_KPARAM_INFO
	.align		4
.L_15:
        /*0048*/ 	.byte	0x04, 0x17
        /*004a*/ 	.short	(.L_17 - .L_16)
.L_16:
        /*004c*/ 	.word	0x00000000
        /*0050*/ 	.short	0x0003
        /*0052*/ 	.short	0x0018
        /*0054*/ 	.byte	0x00, 0xf5, 0x21, 0x00


	//----- nvinfo : EIATTR_KPARAM_INFO
	.align		4
.L_17:
        /*0058*/ 	.byte	0x04, 0x17
        /*005a*/ 	.short	(.L_19 - .L_18)
.L_18:
        /*005c*/ 	.word	0x00000000
        /*0060*/ 	.short	0x0002
        /*0062*/ 	.short	0x0010
        /*0064*/ 	.byte	0x00, 0xf5, 0x21, 0x00


	//----- nvinfo : EIATTR_KPARAM_INFO
	.align		4
.L_19:
        /*0068*/ 	.byte	0x04, 0x17
        /*006a*/ 	.short	(.L_21 - .L_20)
.L_20:
        /*006c*/ 	.word	0x00000000
        /*0070*/ 	.short	0x0001
        /*0072*/ 	.short	0x0008
        /*0074*/ 	.byte	0x00, 0xf5, 0x21, 0x00


	//----- nvinfo : EIATTR_KPARAM_INFO
	.align		4
.L_21:
        /*0078*/ 	.byte	0x04, 0x17
        /*007a*/ 	.short	(.L_23 - .L_22)
.L_22:
        /*007c*/ 	.word	0x00000000
        /*0080*/ 	.short	0x0000
        /*0082*/ 	.short	0x0000
        /*0084*/ 	.byte	0x00, 0xf5, 0x21, 0x00


	//----- nvinfo : EIATTR_SPARSE_MMA_MASK
	.align		4
.L_23:
        /*0088*/ 	.byte	0x03, 0x50
        /*008a*/ 	.short	0x0000


	//----- nvinfo : EIATTR_MAXREG_COUNT
	.align		4
        /*008c*/ 	.byte	0x03, 0x1b
        /*008e*/ 	.short	0x00ff


	//----- nvinfo : EIATTR_NUM_BARRIERS
	.align		4
        /*0090*/ 	.byte	0x02, 0x4c
        /*0092*/ 	.byte	0x01
	.zero		1


	//----- nvinfo : EIATTR_MERCURY_ISA_VERSION
	.align		4
        /*0094*/ 	.byte	0x03, 0x5f
        /*0096*/ 	.short	0x0101


	//----- nvinfo : EIATTR_VRC_CTA_INIT_COUNT
	.align		4
        /*0098*/ 	.byte	0x02, 0x4a
	.zero		1
	.zero		1


	//----- nvinfo : EIATTR_EXIT_INSTR_OFFSETS
	.align		4
        /*009c*/ 	.byte	0x04, 0x1c
        /*009e*/ 	.short	(.L_25 - .L_24)


	//   ....[0]....
.L_24:
        /*00a0*/ 	.word	0x00000260


	//   ....[1]....
        /*00a4*/ 	.word	0x00001410


	//   ....[2]....
        /*00a8*/ 	.word	0x00001a60


	//----- nvinfo : EIATTR_CRS_STACK_SIZE
	.align		4
.L_25:
        /*00ac*/ 	.byte	0x04, 0x1e
        /*00ae*/ 	.short	(.L_27 - .L_26)
.L_26:
        /*00b0*/ 	.word	0x00000000


	//----- nvinfo : EIATTR_CBANK_PARAM_SIZE
	.align		4
.L_27:
        /*00b4*/ 	.byte	0x03, 0x19
        /*00b6*/ 	.short	0x0034


	//----- nvinfo : EIATTR_PARAM_CBANK
	.align		4
        /*00b8*/ 	.byte	0x04, 0x0a
        /*00ba*/ 	.short	(.L_29 - .L_28)
	.align		4
.L_28:
        /*00bc*/ 	.word	index@(.nv.constant0._Z4heatPdS_S_S_S_iii)
        /*00c0*/ 	.short	0x0380
        /*00c2*/ 	.short	0x0034


	//----- nvinfo : EIATTR_SW_WAR
	.align		4
.L_29:
        /*00c4*/ 	.byte	0x04, 0x36
        /*00c6*/ 	.short	(.L_31 - .L_30)
.L_30:
        /*00c8*/ 	.word	0x00000008
.L_31:


//--------------------- .nv.callgraph             --------------------------
	.section	.nv.callgraph,"",@"SHT_CUDA_CALLGRAPH"
	.align	4
	.sectionentsize	8
	.align		4
        /*0000*/ 	.word	0x00000000
	.align		4
        /*0004*/ 	.word	0xffffffff
	.align		4
        /*0008*/ 	.word	0x00000000
	.align		4
        /*000c*/ 	.word	0xfffffffe
	.align		4
        /*0010*/ 	.word	0x00000000
	.align		4
        /*0014*/ 	.word	0xfffffffd
	.align		4
        /*0018*/ 	.word	0x00000000
	.align		4
        /*001c*/ 	.word	0xfffffffc


//--------------------- .text._Z4heatPdS_S_S_S_iii --------------------------
	.section	.text._Z4heatPdS_S_S_S_iii,"ax",@progbits
	.align	128
        .global         _Z4heatPdS_S_S_S_iii
        .type           _Z4heatPdS_S_S_S_iii,@function
        .size           _Z4heatPdS_S_S_S_iii,(.L_x_23 - _Z4heatPdS_S_S_S_iii)
        .other          _Z4heatPdS_S_S_S_iii,@"STO_CUDA_ENTRY STV_DEFAULT"
_Z4heatPdS_S_S_S_iii:
.text._Z4heatPdS_S_S_S_iii:
[----:B------:R-:W-:Y:S08]  /*0000*/  LDC R1, c[0x0][0x37c] ;  /* 0x0000df00ff017b82 */ /* 0x000ff00000000800 */
[----:B------:R-:W0:Y:S01]  /*0010*/  S2UR UR6, SR_CTAID.X ;  /* 0x00000000000679c3 */ /* 0x000e220000002500 */
[----:B------:R-:W1:Y:S01]  /*0020*/  LDCU UR5, c[0x0][0x360] ;  /* 0x00006c00ff0577ac */ /* 0x000e620008000800 */
[----:B------:R-:W2:Y:S01]  /*0030*/  S2R R2, SR_CTAID.Y ;  /* 0x0000000000027919 */ /* 0x000ea20000002600 */
[----:B------:R-:W3:Y:S01]  /*0040*/  LDCU UR13, c[0x0][0x3b0] ;  /* 0x00007600ff0d77ac */ /* 0x000ee20008000800 */
[----:B------:R-:W4:Y:S04]  /*0050*/  S2R R0, SR_TID.X ;  /* 0x0000000000007919 */ /* 0x000f280000002100 */
[----:B------:R-:W2:Y:S01]  /*0060*/  LDC R7, c[0x0][0x364] ;  /* 0x0000d900ff077b82 */ /* 0x000ea20000000800 */
[----:B------:R-:W4:Y:S01]  /*0070*/  LDCU.64 UR14, c[0x0][0x358] ;  /* 0x00006b00ff0e77ac */ /* 0x000f220008000a00 */
[----:B------:R-:W4:Y:S06]  /*0080*/  S2R R3, SR_TID.Y ;  /* 0x0000000000037919 */ /* 0x000f2c0000002200 */
[----:B------:R-:W4:Y:S01]  /*0090*/  LDC R5, c[0x0][0x3ac] ;  /* 0x0000eb00ff057b82 */ /* 0x000f220000000800 */
[----:B-1----:R-:W-:-:S04]  /*00a0*/  UIADD3 UR4, UPT, UPT, UR5, -0x8, URZ ;  /* 0xfffffff805047890 */ /* 0x002fc8000fffe0ff */
[----:B0-----:R-:W-:-:S04]  /*00b0*/  UIMAD UR4, UR4, UR6, URZ ;  /* 0x00000006040472a4 */ /* 0x001fc8000f8e02ff */
[----:B------:R-:W-:-:S04]  /*00c0*/  UIADD3 UR5, UPT, UPT, UR4, UR5, URZ ;  /* 0x0000000504057290 */ /* 0x000fc8000fffe0ff */
[----:B---3--:R-:W-:Y:S01]  /*00d0*/  UISETP.LT.AND UP0, UPT, UR5, UR13, UPT ;  /* 0x0000000d0500728c */ /* 0x008fe2000bf01270 */
[----:B--2---:R-:W-:-:S03]  /*00e0*/  VIADD R32, R7, 0xfffffff8 ;  /* 0xfffffff807207836 */ /* 0x004fc60000000000 */
[----:B------:R-:W-:Y:S01]  /*00f0*/  USEL UR6, UR5, UR13, UP0 ;  /* 0x0000000d05067287 */ /* 0x000fe20008000000 */
[-C--:B------:R-:W-:Y:S02]  /*0100*/  IMAD R4, R32, R2.reuse, R7 ;  /* 0x0000000220047224 */ /* 0x080fe400078e0207 */
[----:B----4-:R-:W-:Y:S02]  /*0110*/  VIADD R35, R0, UR4 ;  /* 0x0000000400237c36 */ /* 0x010fe40008000000 */
[----:B------:R-:W-:Y:S01]  /*0120*/  IMAD R32, R32, R2, R3 ;  /* 0x0000000220207224 */ /* 0x000fe200078e0203 */
[----:B------:R-:W-:Y:S02]  /*0130*/  VIMNMX R11, PT, PT, R4, R5, PT ;  /* 0x00000005040b7248 */ /* 0x000fe40003fe0100 */
[----:B------:R-:W-:Y:S02]  /*0140*/  CS2R R24, SRZ ;  /* 0x0000000000187805 */ /* 0x000fe4000001ff00 */
[----:B------:R-:W-:Y:S01]  /*0150*/  ISETP.GE.AND P0, PT, R35, UR6, PT ;  /* 0x0000000623007c0c */ /* 0x000fe2000bf06270 */
[----:B------:R-:W0:Y:S03]  /*0160*/  S2UR UR10, SR_CgaCtaId ;  /* 0x00000000000a79c3 */ /* 0x000e260000008800 */
[----:B------:R-:W-:-:S05]  /*0170*/  ISETP.LT.AND P0, PT, R32, R11, !P0 ;  /* 0x0000000b2000720c */ /* 0x000fca0004701270 */
[----:B------:R-:W1:Y:S08]  /*0180*/  LDC R2, c[0x0][0x3a8] ;  /* 0x0000ea00ff027b82 */ /* 0x000e700000000800 */
[----:B------:R-:W2:Y:S01]  /*0190*/  @P0 LDC.64 R6, c[0x0][0x380] ;  /* 0x0000e000ff060b82 */ /* 0x000ea20000000a00 */
[----:B------:R-:W-:-:S04]  /*01a0*/  @P0 IMAD R9, R32, UR13, R35 ;  /* 0x0000000d20090c24 */ /* 0x000fc8000f8e0223 */
[----:B--2---:R-:W-:-:S04]  /*01b0*/  @P0 IMAD.WIDE R6, R9, 0x8, R6 ;  /* 0x0000000809060825 */ /* 0x004fc800078e0206 */
[----:B------:R-:W-:Y:S01]  /*01c0*/  @P0 IMAD R9, R5, UR13, RZ ;  /* 0x0000000d05090c24 */ /* 0x000fe2000f8e02ff */
[----:B------:R2:W5:Y:S03]  /*01d0*/  @P0 LDG.E.64.CONSTANT R24, desc[UR14][R6.64] ;  /* 0x0000000e06180981 */ /* 0x000566000c1e9b00 */
[----:B------:R-:W-:-:S06]  /*01e0*/  @P0 IMAD.WIDE R8, R9, 0x8, R6 ;  /* 0x0000000809080825 */ /* 0x000fcc00078e0206 */
[----:B------:R-:W3:Y:S01]  /*01f0*/  @P0 LDG.E.64.CONSTANT R8, desc[UR14][R8.64] ;  /* 0x0000000e08080981 */ /* 0x000ee2000c1e9b00 */
[----:B------:R-:W-:Y:S02]  /*0200*/  UMOV UR7, 0x400 ;  /* 0x0000040000077882 */ /* 0x000fe40000000000 */
[----:B0-----:R-:W-:Y:S01]  /*0210*/  ULEA UR8, UR10, UR7, 0x18 ;  /* 0x000000070a087291 */ /* 0x001fe2000f8ec0ff */
[----:B-1----:R-:W-:-:S05]  /*0220*/  ISETP.GE.AND P1, PT, R2, 0x3, PT ;  /* 0x000000030200780c */ /* 0x002fca0003f26270 */
[----:B------:R-:W-:-:S05]  /*0230*/  LEA R33, R3, UR8, 0x8 ;  /* 0x0000000803217c11 */ /* 0x000fca000f8e40ff */
[----:B------:R-:W-:-:S05]  /*0240*/  IMAD R33, R0, 0x8, R33 ;  /* 0x0000000800217824 */ /* 0x000fca00078e0221 */
[----:B---3--:R2:W-:Y:S01]  /*0250*/  @P0 STS.64 [R33], R8 ;  /* 0x0000000821000388 */ /* 0x0085e20000000a00 */
[----:B------:R-:W-:Y:S05]  /*0260*/  @!P1 EXIT ;  /* 0x000000000000994d */ /* 0x000fea0003800000 */
[C---:B--2---:R-:W-:Y:S01]  /*0270*/  VIADD R6, R4.reuse, 0xfffffffe ;  /* 0xfffffffe04067836 */ /* 0x044fe20000000000 */
[----:B------:R-:W-:Y:S01]  /*0280*/  UIADD3 UR8, UPT, UPT, UR5, -0x3, URZ ;  /* 0xfffffffd05087890 */ /* 0x000fe2000fffe0ff */
[-C--:B------:R-:W-:Y:S01]  /*0290*/  ISETP.GT.AND P2, PT, R4, R5.reuse, PT ;  /* 0x000000050400720c */ /* 0x080fe20003f44270 */
[----:B------:R-:W-:Y:S01]  /*02a0*/  UIADD3 UR12, UPT, UPT, UR5, -0x2, URZ ;  /* 0xfffffffe050c7890 */ /* 0x000fe2000fffe0ff */
[----:B------:R-:W-:Y:S01]  /*02b0*/  IADD3 R7, PT, PT, R5, -0x2, RZ ;  /* 0xfffffffe05077810 */ /* 0x000fe20007ffe0ff */
[----:B------:R-:W-:Y:S01]  /*02c0*/  UISETP.GT.AND UP0, UPT, UR5, UR13, UPT ;  /* 0x0000000d0500728c */ /* 0x000fe2000bf04270 */
[-C--:B------:R-:W-:Y:S01]  /*02d0*/  ISETP.GE.AND P4, PT, R6, R5.reuse, PT ;  /* 0x000000050600720c */ /* 0x080fe20003f86270 */
[C---:B------:R-:W-:Y:S01]  /*02e0*/  VIADD R6, R4.reuse, 0xfffffffd ;  /* 0xfffffffd04067836 */ /* 0x040fe20000000000 */
[----:B------:R-:W-:Y:S01]  /*02f0*/  UIADD3 UR11, UPT, UPT, UR13, -0x2, URZ ;  /* 0xfffffffe0d0b7890 */ /* 0x000fe2000fffe0ff */
[----:B------:R-:W-:Y:S01]  /*0300*/  VIADD R8, R4, 0xfffffffc ;  /* 0xfffffffc04087836 */ /* 0x000fe20000000000 */
[----:B------:R-:W-:Y:S01]  /*0310*/  UIADD3 UR9, UPT, UPT, UR5, -0x4, URZ ;  /* 0xfffffffc05097890 */ /* 0x000fe2000fffe0ff */
[----:B------:R-:W-:Y:S01]  /*0320*/  ISETP.NE.AND P1, PT, R0, RZ, PT ;  /* 0x000000ff0000720c */ /* 0x000fe20003f25270 */
[----:B------:R-:W-:Y:S01]  /*0330*/  UISETP.GE.AND UP2, UPT, UR8, UR13, UPT ;  /* 0x0000000d0800728c */ /* 0x000fe2000bf46270 */
[----:B------:R-:W-:Y:S01]  /*0340*/  ISETP.GE.AND P3, PT, R6, R5, PT ;  /* 0x000000050600720c */ /* 0x000fe20003f66270 */
[----:B------:R-:W-:Y:S01]  /*0350*/  UISETP.GE.AND UP1, UPT, UR12, UR13, UPT ;  /* 0x0000000d0c00728c */ /* 0x000fe2000bf26270 */
[----:B------:R-:W-:Y:S01]  /*0360*/  SEL R9, R7, R6, P2 ;  /* 0x0000000607097207 */ /* 0x000fe20001000000 */
[----:B------:R-:W-:Y:S01]  /*0370*/  USEL UR8, UR11, UR8, UP0 ;  /* 0x000000080b087287 */ /* 0x000fe20008000000 */
[----:B------:R-:W-:Y:S01]  /*0380*/  SEL R13, R8, R7, !P4 ;  /* 0x00000007080d7207 */ /* 0x000fe20006000000 */
[----:B------:R-:W-:Y:S01]  /*0390*/  USEL UR9, UR9, UR11, !UP1 ;  /* 0x0000000b09097287 */ /* 0x000fe2000c800000 */
[----:B------:R-:W-:Y:S01]  /*03a0*/  VIADD R11, R11, 0xfffffffe ;  /* 0xfffffffe0b0b7836 */ /* 0x000fe20000000000 */
[----:B------:R-:W-:Y:S01]  /*03b0*/  ISETP.NE.AND P1, PT, R3, RZ, P1 ;  /* 0x000000ff0300720c */ /* 0x000fe20000f25270 */
[----:B------:R-:W-:Y:S01]  /*03c0*/  UIADD3 UR6, UPT, UPT, UR6, -0x2, URZ ;  /* 0xfffffffe06067890 */ /* 0x000fe2000fffe0ff */
[C---:B------:R-:W-:Y:S01]  /*03d0*/  ISETP.GT.AND P5, PT, R35.reuse, UR8, PT ;  /* 0x0000000823007c0c */ /* 0x040fe2000bfa4270 */
[----:B------:R-:W-:Y:S01]  /*03e0*/  @!UP2 UIADD3 UR11, UPT, UPT, UR5, -0x5, URZ ;  /* 0xfffffffb050ba890 */ /* 0x000fe2000fffe0ff */
[C---:B------:R-:W-:Y:S01]  /*03f0*/  ISETP.GT.AND P2, PT, R35.reuse, UR9, PT ;  /* 0x0000000923007c0c */ /* 0x040fe2000bf44270 */
[----:B------:R-:W-:Y:S01]  /*0400*/  UIADD3 UR5, UPT, UPT, UR7, 0x2000, URZ ;  /* 0x0000200007057890 */ /* 0x000fe2000fffe0ff */
[----:B------:R-:W-:Y:S01]  /*0410*/  @!P3 VIADD R7, R4, 0xfffffffb ;  /* 0xfffffffb0407b836 */ /* 0x000fe20000000000 */
[----:B------:R-:W-:Y:S01]  /*0420*/  ISETP.LE.AND P5, PT, R32, R9, !P5 ;  /* 0x000000092000720c */ /* 0x000fe20006fa3270 */
[----:B------:R-:W-:Y:S01]  /*0430*/  UIADD3 UR8, UPT, UPT, UR7, 0x4000, URZ ;  /* 0x0000400007087890 */ /* 0x000fe2000fffe0ff */
[----:B------:R-:W-:Y:S01]  /*0440*/  VIMNMX.U32 R4, PT, PT, R0, R3, PT ;  /* 0x0000000300047248 */ /* 0x000fe20003fe0000 */
[----:B------:R-:W-:Y:S01]  /*0450*/  UIADD3 UR7, UPT, UPT, UR7, 0x6000, URZ ;  /* 0x0000600007077890 */ /* 0x000fe2000fffe0ff */
[----:B------:R-:W-:Y:S01]  /*0460*/  ISETP.LE.AND P4, PT, R32, R13, !P2 ;  /* 0x0000000d2000720c */ /* 0x000fe20005783270 */
[----:B------:R-:W-:Y:S01]  /*0470*/  ULEA UR5, UR10, UR5, 0x18 ;  /* 0x000000050a057291 */ /* 0x000fe2000f8ec0ff */
[----:B------:R-:W-:Y:S01]  /*0480*/  ISETP.GT.U32.AND P2, PT, R4, 0x1, P5 ;  /* 0x000000010400780c */ /* 0x000fe20002f44070 */
[----:B------:R-:W-:Y:S01]  /*0490*/  ULEA UR8, UR10, UR8, 0x18 ;  /* 0x000000080a087291 */ /* 0x000fe2000f8ec0ff */
[----:B------:R-:W-:Y:S01]  /*04a0*/  ISETP.NE.AND P5, PT, R2, 0x3, PT ;  /* 0x000000030200780c */ /* 0x000fe20003fa5270 */
[----:B------:R-:W-:Y:S01]  /*04b0*/  ULEA UR7, UR10, UR7, 0x18 ;  /* 0x000000070a077291 */ /* 0x000fe2000f8ec0ff */
[----:B------:R-:W-:-:S02]  /*04c0*/  ISETP.GT.AND P3, PT, R35, UR11, PT ;  /* 0x0000000b23007c0c */ /* 0x000fc4000bf64270 */
[----:B------:R-:W-:Y:S02]  /*04d0*/  CS2R R14, SRZ ;  /* 0x00000000000e7805 */ /* 0x000fe4000001ff00 */
[C---:B------:R-:W-:Y:S02]  /*04e0*/  ISETP.LE.AND P1, PT, R32.reuse, R11, P1 ;  /* 0x0000000b2000720c */ /* 0x040fe40000f23270 */
[----:B------:R-:W-:Y:S02]  /*04f0*/  CS2R R30, SRZ ;  /* 0x00000000001e7805 */ /* 0x000fe4000001ff00 */
[----:B------:R-:W-:Y:S02]  /*0500*/  ISETP.LE.AND P3, PT, R32, R7, !P3 ;  /* 0x000000072000720c */ /* 0x000fe40005f63270 */
[----:B------:R-:W-:Y:S02]  /*0510*/  CS2R R12, SRZ ;  /* 0x00000000000c7805 */ /* 0x000fe4000001ff00 */
[C---:B------:R-:W-:Y:S01]  /*0520*/  LEA R7, R3.reuse, UR5, 0x8 ;  /* 0x0000000503077c11 */ /* 0x040fe2000f8e40ff */
[----:B------:R-:W-:Y:S01]  /*0530*/  UMOV UR5, 0x1 ;  /* 0x0000000100057882 */ /* 0x000fe20000000000 */
[----:B------:R-:W-:-:S02]  /*0540*/  LEA R21, R3, UR8, 0x8 ;  /* 0x0000000803157c11 */ /* 0x000fc4000f8e40ff */
[----:B------:R-:W-:Y:S02]  /*0550*/  CS2R R16, SRZ ;  /* 0x0000000000107805 */ /* 0x000fe4000001ff00 */
[----:B------:R-:W-:Y:S02]  /*0560*/  LEA R3, R3, UR7, 0x8 ;  /* 0x0000000703037c11 */ /* 0x000fe4000f8e40ff */
[----:B------:R-:W-:Y:S02]  /*0570*/  CS2R R10, SRZ ;  /* 0x00000000000a7805 */ /* 0x000fe4000001ff00 */
[----:B------:R-:W-:Y:S02]  /*0580*/  ISETP.LE.AND P1, PT, R35, UR6, P1 ;  /* 0x0000000623007c0c */ /* 0x000fe40008f23270 */
[----:B------:R-:W-:Y:S02]  /*0590*/  CS2R R18, SRZ ;  /* 0x0000000000127805 */ /* 0x000fe4000001ff00 */
[----:B------:R-:W-:-:S02]  /*05a0*/  ISETP.GT.U32.AND P4, PT, R4, 0x2, P4 ;  /* 0x000000020400780c */ /* 0x000fc40002784070 */
[----:B------:R-:W-:Y:S02]  /*05b0*/  CS2R R8, SRZ ;  /* 0x0000000000087805 */ /* 0x000fe4000001ff00 */
[----:B------:R-:W-:Y:S01]  /*05c0*/  ISETP.GT.U32.AND P3, PT, R4, 0x3, P3 ;  /* 0x000000030400780c */ /* 0x000fe20001f64070 */
[C---:B------:R-:W-:Y:S01]  /*05d0*/  IMAD R7, R0.reuse, 0x8, R7 ;  /* 0x0000000800077824 */ /* 0x040fe200078e0207 */
[C---:B------:R-:W-:Y:S01]  /*05e0*/  LEA R4, R0.reuse, R3, 0x3 ;  /* 0x0000000300047211 */ /* 0x040fe200078e18ff */
[----:B------:R-:W-:Y:S01]  /*05f0*/  IMAD R6, R0, 0x8, R21 ;  /* 0x0000000800067824 */ /* 0x000fe200078e0215 */
[----:B------:R-:W-:Y:S09]  /*0600*/  @!P5 BRA `(.L_x_0) ;  /* 0x0000000c0074d947 */ /* 0x000ff20003800000 */
[C-C-:B------:R-:W-:Y:S01]  /*0610*/  IMAD R3, R5.reuse, 0x3, R32.reuse ;  /* 0x0000000305037824 */ /* 0x140fe200078e0220 */
[----:B------:R-:W-:Y:S01]  /*0620*/  LOP3.LUT R20, R2, 0x7ffffffe, RZ, 0xc0, !PT ;  /* 0x7ffffffe02147812 */ /* 0x000fe200078ec0ff */
[----:B------:R-:W-:Y:S01]  /*0630*/  IMAD R15, R5, 0x2, R32 ;  /* 0x00000002050f7824 */ /* 0x000fe200078e0220 */
[----:B------:R-:W0:Y:S01]  /*0640*/  LDCU UR7, c[0x0][0x3b0] ;  /* 0x00007600ff0777ac */ /* 0x000e220008000800 */
[--C-:B------:R-:W-:Y:S02]  /*0650*/  IMAD R2, R3, UR13, R0.reuse ;  /* 0x0000000d03027c24 */ /* 0x100fe4000f8e0200 */
[----:B------:R-:W-:Y:S01]  /*0660*/  IMAD R0, R15, UR13, R0 ;  /* 0x0000000d0f007c24 */ /* 0x000fe2000f8e0200 */
[----:B------:R-:W-:Y:S01]  /*0670*/  CS2R R14, SRZ ;  /* 0x00000000000e7805 */ /* 0x000fe2000001ff00 */
[----:B------:R-:W-:Y:S01]  /*0680*/  IMAD R5, R5, UR13, RZ ;  /* 0x0000000d05057c24 */ /* 0x000fe2000f8e02ff */
[----:B------:R-:W-:Y:S01]  /*0690*/  UMOV UR6, 0x1 ;  /* 0x0000000100067882 */ /* 0x000fe20000000000 */
[----:B------:R-:W-:Y:S01]  /*06a0*/  IMAD.MOV R3, RZ, RZ, -R20 ;  /* 0x000000ffff037224 */ /* 0x000fe200078e0a14 */
[----:B------:R-:W-:Y:S01]  /*06b0*/  UMOV UR5, 0x2 ;  /* 0x0000000200057882 */ /* 0x000fe20000000000 */
[----:B------:R-:W-:-:S02]  /*06c0*/  VIADD R2, R2, UR4 ;  /* 0x0000000402027c36 */ /* 0x000fc40008000000 */
[----:B------:R-:W-:-:S07]  /*06d0*/  VIADD R0, R0, UR4 ;  /* 0x0000000400007c36 */ /* 0x000fce0008000000 */
.L_x_15:
[----:B-1----:R-:W1:Y:S02]  /*06e0*/  @P0 LDC.64 R20, c[0x0][0x380] ;  /* 0x0000e000ff140b82 */ /* 0x002e640000000a00 */
[----:B-1----:R-:W-:-:S05]  /*06f0*/  @P0 IMAD.WIDE R20, R0, 0x8, R20 ;  /* 0x0000000800140825 */ /* 0x002fca00078e0214 */
[----:B-----5:R1:W5:Y:S01]  /*0700*/  @P0 LDG.E.64.CONSTANT R8, desc[UR14][R20.64] ;  /* 0x0000000e14080981 */ /* 0x020362000c1e9b00 */
[----:B------:R-:W-:Y:S01]  /*0710*/  BSSY.RECONVERGENT B0, `(.L_x_1) ;  /* 0x0000013000007945 */ /* 0x000fe20003800200 */
[----:B------:R-:W-:Y:S06]  /*0720*/  BAR.SYNC.DEFER_BLOCKING 0x0 ;  /* 0x0000000000007b1d */ /* 0x000fec0000010000 */
[----:B0-234-:R-:W-:Y:S05]  /*0730*/  @!P1 BRA `(.L_x_2) ;  /* 0x0000000000409947 */ /* 0x01dfea0003800000 */
[----:B------:R-:W2:Y:S04]  /*0740*/  LDS.64 R28, [R33] ;  /* 0x00000000211c7984 */ /* 0x000ea80000000a00 */
[----:B-1----:R-:W1:Y:S04]  /*0750*/  LDS.64 R20, [R33+0x100] ;  /* 0x0001000021147984 */ /* 0x002e680000000a00 */
[----:B------:R-:W3:Y:S01]  /*0760*/  LDS.64 R22, [R33+-0x100] ;  /* 0xffff000021167984 */ /* 0x000ee20000000a00 */
[----:B--2---:R-:W-:-:S08]  /*0770*/  DADD R26, R28, R28 ;  /* 0x000000001c1a7229 */ /* 0x004fd0000000001c */
[----:B-----5:R-:W-:Y:S02]  /*0780*/  DADD R10, R8, -R26 ;  /* 0x00000000080a7229 */ /* 0x020fe4000000081a */
[----:B-1----:R-:W-:-:S06]  /*0790*/  DADD R20, -R26, R20 ;  /* 0x000000001a147229 */ /* 0x002fcc0000000114 */
[----:B------:R-:W-:Y:S02]  /*07a0*/  DADD R24, R10, R24 ;  /* 0x000000000a187229 */ /* 0x000fe40000000018 */
[----:B------:R-:W1:Y:S01]  /*07b0*/  LDS.64 R10, [R33+0x8] ;  /* 0x00000800210a7984 */ /* 0x000e620000000a00 */
[----:B---3--:R-:W-:-:S03]  /*07c0*/  DADD R22, R20, R22 ;  /* 0x0000000014167229 */ /* 0x008fc60000000016 */
[----:B------:R-:W2:Y:S05]  /*07d0*/  LDS.64 R20, [R33+-0x8] ;  /* 0xfffff80021147984 */ /* 0x000eaa0000000a00 */
[----:B------:R-:W-:-:S08]  /*07e0*/  DMUL R22, R22, 0.125 ;  /* 0x3fc0000016167828 */ /* 0x000fd00000000000 */
[----:B------:R-:W-:Y:S02]  /*07f0*/  DFMA R22, R24, 0.125, R22 ;  /* 0x3fc000001816782b */ /* 0x000fe40000000016 */
[----:B-1----:R-:W-:-:S08]  /*0800*/  DADD R10, -R26, R10 ;  /* 0x000000001a0a7229 */ /* 0x002fd0000000010a */
[----:B--2---:R-:W-:-:S08]  /*0810*/  DADD R10, R10, R20 ;  /* 0x000000000a0a7229 */ /* 0x004fd00000000014 */
[----:B------:R-:W-:-:S08]  /*0820*/  DFMA R10, R10, 0.125, R22 ;  /* 0x3fc000000a0a782b */ /* 0x000fd00000000016 */
[----:B------:R-:W-:-:S11]  /*0830*/  DADD R10, R28, R10 ;  /* 0x000000001c0a7229 */ /* 0x000fd6000000000a */
.L_x_2:
[----:B0-----:R-:W-:Y:S05]  /*0840*/  BSYNC.RECONVERGENT B0 ;  /* 0x0000000000007941 */ /* 0x001fea0003800200 */
.L_x_1:
[----:B------:R-:W-:Y:S06]  /*0850*/  BAR.SYNC.DEFER_BLOCKING 0x0 ;  /* 0x0000000000007b1d */ /* 0x000fec0000010000 */
[----:B------:R-:W-:Y:S04]  /*0860*/  BSSY.RECONVERGENT B0, `(.L_x_3) ;  /* 0x0000012000007945 */ /* 0x000fe80003800200 */
[----:B------:R-:W-:Y:S05]  /*0870*/  @!P2 BRA `(.L_x_4) ;  /* 0x000000000040a947 */ /* 0x000fea0003800000 */
[----:B------:R-:W0:Y:S04]  /*0880*/  LDS.64 R28, [R7] ;  /* 0x00000000071c7984 */ /* 0x000e280000000a00 */
[----:B------:R-:W2:Y:S04]  /*0890*/  LDS.64 R24, [R7+0x100] ;  /* 0x0001000007187984 */ /* 0x000ea80000000a00 */
[----:B------:R-:W-:Y:S04]  /*08a0*/  LDS.64 R22, [R7+-0x100] ;  /* 0xffff000007167984 */ /* 0x000fe80000000a00 */
[----:B------:R-:W3:Y:S04]  /*08b0*/  LDS.64 R12, [R7+0x8] ;  /* 0x00000800070c7984 */ /* 0x000ee80000000a00 */
[----:B-1----:R-:W1:Y:S01]  /*08c0*/  LDS.64 R20, [R7+-0x8] ;  /* 0xfffff80007147984 */ /* 0x002e620000000a00 */
[----:B0-----:R-:W-:-:S08]  /*08d0*/  DADD R26, R28, R28 ;  /* 0x000000001c1a7229 */ /* 0x001fd0000000001c */
[C---:B--2---:R-:W-:Y:S02]  /*08e0*/  DADD R24, -R26.reuse, R24 ;  /* 0x000000001a187229 */ /* 0x044fe40000000118 */
[----:B---3--:R-:W-:-:S06]  /*08f0*/  DADD R12, -R26, R12 ;  /* 0x000000001a0c7229 */ /* 0x008fcc000000010c */
[----:B------:R-:W-:Y:S02]  /*0900*/  DADD R22, R24, R22 ;  /* 0x0000000018167229 */ /* 0x000fe40000000016 */
[----:B------:R-:W-:Y:S02]  /*0910*/  DADD R24, R10, -R26 ;  /* 0x000000000a187229 */ /* 0x000fe4000000081a */
[----:B-1----:R-:W-:-:S04]  /*0920*/  DADD R12, R12, R20 ;  /* 0x000000000c0c7229 */ /* 0x002fc80000000014 */
[----:B------:R-:W-:Y:S02]  /*0930*/  DMUL R22, R22, 0.125 ;  /* 0x3fc0000016167828 */ /* 0x000fe40000000000 */
[----:B------:R-:W-:-:S08]  /*0940*/  DADD R24, R24, R18 ;  /* 0x0000000018187229 */ /* 0x000fd00000000012 */
[----:B------:R-:W-:-:S08]  /*0950*/  DFMA R22, R24, 0.125, R22 ;  /* 0x3fc000001816782b */ /* 0x000fd00000000016 */
[----:B------:R-:W-:-:S08]  /*0960*/  DFMA R12, R12, 0.125, R22 ;  /* 0x3fc000000c0c782b */ /* 0x000fd00000000016 */
[----:B------:R-:W-:-:S11]  /*0970*/  DADD R12, R28, R12 ;  /* 0x000000001c0c7229 */ /* 0x000fd6000000000c */
.L_x_4:
[----:B------:R-:W-:Y:S05]  /*0980*/  BSYNC.RECONVERGENT B0 ;  /* 0x0000000000007941 */ /* 0x000fea0003800200 */
.L_x_3:
[----:B------:R-:W-:Y:S06]  /*0990*/  BAR.SYNC.DEFER_BLOCKING 0x0 ;  /* 0x0000000000007b1d */ /* 0x000fec0000010000 */
[----:B------:R-:W-:Y:S04]  /*09a0*/  BSSY.RECONVERGENT B0, `(.L_x_5) ;  /* 0x0000012000007945 */ /* 0x000fe80003800200 */
[----:B------:R-:W-:Y:S05]  /*09b0*/  @!P4 BRA `(.L_x_6) ;  /* 0x000000000040c947 */ /* 0x000fea0003800000 */
[----:B------:R-:W0:Y:S04]  /*09c0*/  LDS.64 R26, [R6] ;  /* 0x00000000061a7984 */ /* 0x000e280000000a00 */
[----:B------:R-:W2:Y:S04]  /*09d0*/  LDS.64 R22, [R6+0x100] ;  /* 0x0001000006167984 */ /* 0x000ea80000000a00 */
[----:B-1----:R-:W-:Y:S04]  /*09e0*/  LDS.64 R20, [R6+-0x100] ;  /* 0xffff000006147984 */ /* 0x002fe80000000a00 */
[----:B------:R-:W1:Y:S04]  /*09f0*/  LDS.64 R18, [R6+0x8] ;  /* 0x0000080006127984 */ /* 0x000e680000000a00 */
[----:B------:R-:W3:Y:S01]  /*0a00*/  LDS.64 R14, [R6+-0x8] ;  /* 0xfffff800060e7984 */ /* 0x000ee20000000a00 */
[----:B0-----:R-:W-:-:S08]  /*0a10*/  DADD R24, R26, R26 ;  /* 0x000000001a187229 */ /* 0x001fd0000000001a */
[C---:B--2---:R-:W-:Y:S02]  /*0a20*/  DADD R22, -R24.reuse, R22 ;  /* 0x0000000018167229 */ /* 0x044fe40000000116 */
[----:B-1----:R-:W-:-:S06]  /*0a30*/  DADD R18, -R24, R18 ;  /* 0x0000000018127229 */ /* 0x002fcc0000000112 */
[----:B------:R-:W-:Y:S02]  /*0a40*/  DADD R20, R22, R20 ;  /* 0x0000000016147229 */ /* 0x000fe40000000014 */
[----:B------:R-:W-:Y:S02]  /*0a50*/  DADD R22, R12, -R24 ;  /* 0x000000000c167229 */ /* 0x000fe40000000818 */
[----:B---3--:R-:W-:-:S04]  /*0a60*/  DADD R14, R18, R14 ;  /* 0x00000000120e7229 */ /* 0x008fc8000000000e */
[----:B------:R-:W-:Y:S02]  /*0a70*/  DMUL R20, R20, 0.125 ;  /* 0x3fc0000014147828 */ /* 0x000fe40000000000 */
[----:B------:R-:W-:-:S08]  /*0a80*/  DADD R22, R22, R16 ;  /* 0x0000000016167229 */ /* 0x000fd00000000010 */
[----:B------:R-:W-:-:S08]  /*0a90*/  DFMA R20, R22, 0.125, R20 ;  /* 0x3fc000001614782b */ /* 0x000fd00000000014 */
[----:B------:R-:W-:-:S08]  /*0aa0*/  DFMA R14, R14, 0.125, R20 ;  /* 0x3fc000000e0e782b */ /* 0x000fd00000000014 */
[----:B------:R-:W-:-:S11]  /*0ab0*/  DADD R14, R26, R14 ;  /* 0x000000001a0e7229 */ /* 0x000fd6000000000e */
.L_x_6:
[----:B------:R-:W-:Y:S05]  /*0ac0*/  BSYNC.RECONVERGENT B0 ;  /* 0x0000000000007941 */ /* 0x000fea0003800200 */
.L_x_5:
[----:B------:R-:W-:Y:S06]  /*0ad0*/  BAR.SYNC.DEFER_BLOCKING 0x0 ;  /* 0x0000000000007b1d */ /* 0x000fec0000010000 */
[----:B------:R-:W-:Y:S04]  /*0ae0*/  BSSY.RECONVERGENT B0, `(.L_x_7) ;  /* 0x000001c000007945 */ /* 0x000fe80003800200 */
[----:B------:R-:W-:Y:S05]  /*0af0*/  @!P3 BRA `(.L_x_8) ;  /* 0x000000000068b947 */ /* 0x000fea0003800000 */
[----:B------:R-:W0:Y:S01]  /*0b00*/  LDS.64 R28, [R4] ;  /* 0x00000000041c7984 */ /* 0x000e220000000a00 */
[----:B------:R-:W-:-:S03]  /*0b10*/  UISETP.LT.U32.AND UP0, UPT, UR6, 0x3, UPT ;  /* 0x000000030600788c */ /* 0x000fc6000bf01070 */
[----:B-1----:R-:W1:Y:S01]  /*0b20*/  LDS.64 R20, [R4+0x100] ;  /* 0x0001000004147984 */ /* 0x002e620000000a00 */
[----:B------:R-:W-:-:S03]  /*0b30*/  USEL UR4, UR6, 0x3, UP0 ;  /* 0x0000000306047887 */ /* 0x000fc60008000000 */
[----:B------:R-:W-:Y:S01]  /*0b40*/  LDS.64 R22, [R4+-0x100] ;  /* 0xffff000004167984 */ /* 0x000fe20000000a00 */
[----:B------:R-:W-:-:S03]  /*0b50*/  ULOP3.LUT UR4, URZ, UR4, URZ, 0x33, !UPT ;  /* 0x00000004ff047292 */ /* 0x000fc6000f8e33ff */
[----:B------:R-:W2:Y:S01]  /*0b60*/  LDS.64 R16, [R4+0x8] ;  /* 0x0000080004107984 */ /* 0x000ea20000000a00 */
[----:B------:R-:W-:-:S03]  /*0b70*/  UIADD3 UR4, UPT, UPT, UR4, UR5, URZ ;  /* 0x0000000504047290 */ /* 0x000fc6000fffe0ff */
[----:B------:R-:W3:Y:S01]  /*0b80*/  LDS.64 R18, [R4+-0x8] ;  /* 0xfffff80004127984 */ /* 0x000ee20000000a00 */
[----:B0-----:R-:W-:-:S08]  /*0b90*/  DADD R26, R28, R28 ;  /* 0x000000001c1a7229 */ /* 0x001fd0000000001c */
[----:B-1----:R-:W-:Y:S02]  /*0ba0*/  DADD R20, -R26, R20 ;  /* 0x000000001a147229 */ /* 0x002fe40000000114 */
[----:B------:R-:W-:Y:S02]  /*0bb0*/  DADD R24, R14, -R26 ;  /* 0x000000000e187229 */ /* 0x000fe4000000081a */
[----:B--2---:R-:W-:Y:S01]  /*0bc0*/  DADD R26, -R26, R16 ;  /* 0x000000001a1a7229 */ /* 0x004fe20000000110 */
[----:B------:R-:W0:Y:S03]  /*0bd0*/  LDC.64 R16, c[0x0][0x3a0] ;  /* 0x0000e800ff107b82 */ /* 0x000e260000000a00 */
[----:B------:R-:W-:Y:S02]  /*0be0*/  DADD R20, R20, R22 ;  /* 0x0000000014147229 */ /* 0x000fe40000000016 */
[----:B------:R-:W-:-:S02]  /*0bf0*/  DADD R24, R24, R30 ;  /* 0x0000000018187229 */ /* 0x000fc4000000001e */
[----:B---3--:R-:W-:Y:S01]  /*0c00*/  DADD R18, R26, R18 ;  /* 0x000000001a127229 */ /* 0x008fe20000000012 */
[----:B------:R-:W1:Y:S03]  /*0c10*/  LDC R23, c[0x0][0x3ac] ;  /* 0x0000eb00ff177b82 */ /* 0x000e660000000800 */
[----:B------:R-:W-:-:S08]  /*0c20*/  DMUL R20, R20, 0.125 ;  /* 0x3fc0000014147828 */ /* 0x000fd00000000000 */
[----:B------:R-:W-:-:S08]  /*0c30*/  DFMA R20, R24, 0.125, R20 ;  /* 0x3fc000001814782b */ /* 0x000fd00000000014 */
[----:B------:R-:W-:Y:S01]  /*0c40*/  DFMA R18, R18, 0.125, R20 ;  /* 0x3fc000001212782b */ /* 0x000fe20000000014 */
[----:B-1----:R-:W-:-:S07]  /*0c50*/  IMAD R20, R23, UR4, R32 ;  /* 0x0000000417147c24 */ /* 0x002fce000f8e0220 */
[----:B------:R-:W-:Y:S01]  /*0c60*/  DADD R18, R28, R18 ;  /* 0x000000001c127229 */ /* 0x000fe20000000012 */
[----:B------:R-:W-:-:S04]  /*0c70*/  IMAD R21, R20, UR7, R35 ;  /* 0x0000000714157c24 */ /* 0x000fc8000f8e0223 */
[----:B0-----:R-:W-:-:S05]  /*0c80*/  IMAD.WIDE R16, R21, 0x8, R16 ;  /* 0x0000000815107825 */ /* 0x001fca00078e0210 */
[----:B------:R0:W-:Y:S02]  /*0c90*/  STG.E.64 desc[UR14][R16.64], R18 ;  /* 0x0000001210007986 */ /* 0x0001e4000c101b0e */
.L_x_8:
[----:B------:R-:W-:Y:S05]  /*0ca0*/  BSYNC.RECONVERGENT B0 ;  /* 0x0000000000007941 */ /* 0x000fea0003800200 */
.L_x_7:
[----:B------:R-:W2:Y:S08]  /*0cb0*/  @P0 LDC.64 R22, c[0x0][0x380] ;  /* 0x0000e000ff160b82 */ /* 0x000eb00000000a00 */
[----:B------:R-:W-:Y:S01]  /*0cc0*/  BAR.SYNC.DEFER_BLOCKING 0x0 ;  /* 0x0000000000007b1d */ /* 0x000fe20000010000 */
[----:B--2---:R-:W-:-:S05]  /*0cd0*/  @P0 IMAD.WIDE R22, R2, 0x8, R22 ;  /* 0x0000000802160825 */ /* 0x004fca00078e0216 */
[----:B------:R-:W-:Y:S04]  /*0ce0*/  LDS.64 R28, [R33] ;  /* 0x00000000211c7984 */ /* 0x000fe80000000a00 */
[----:B-----5:R2:W-:Y:S04]  /*0cf0*/  STS.64 [R33], R8 ;  /* 0x0000000821007388 */ /* 0x0205e80000000a00 */
[----:B-1----:R-:W-:Y:S04]  /*0d00*/  LDS.64 R20, [R7] ;  /* 0x0000000007147984 */ /* 0x002fe80000000a00 */
[----:B--2---:R1:W2:Y:S01]  /*0d10*/  @P0 LDG.E.64.CONSTANT R8, desc[UR14][R22.64] ;  /* 0x0000000e16080981 */ /* 0x0042a2000c1e9b00 */
[----:B------:R-:W-:Y:S03]  /*0d20*/  BSSY.RECONVERGENT B0, `(.L_x_9) ;  /* 0x0000029000007945 */ /* 0x000fe60003800200 */
[----:B------:R-:W-:Y:S04]  /*0d30*/  STS.64 [R7], R10 ;  /* 0x0000000a07007388 */ /* 0x000fe80000000a00 */
[----:B0-----:R-:W-:Y:S04]  /*0d40*/  LDS.64 R18, [R6] ;  /* 0x0000000006127984 */ /* 0x001fe80000000a00 */
[----:B------:R-:W-:Y:S04]  /*0d50*/  STS.64 [R6], R12 ;  /* 0x0000000c06007388 */ /* 0x000fe80000000a00 */
[----:B------:R-:W-:Y:S04]  /*0d60*/  LDS.64 R16, [R4] ;  /* 0x0000000004107984 */ /* 0x000fe80000000a00 */
[----:B------:R-:W-:Y:S01]  /*0d70*/  STS.64 [R4], R14 ;  /* 0x0000000e04007388 */ /* 0x000fe20000000a00 */
[----:B------:R-:W-:Y:S06]  /*0d80*/  BAR.SYNC.DEFER_BLOCKING 0x0 ;  /* 0x0000000000007b1d */ /* 0x000fec0000010000 */
[----:B------:R-:W1:Y:S04]  /*0d90*/  @P1 LDS.64 R30, [R33] ;  /* 0x00000000211e1984 */ /* 0x000e680000000a00 */
[----:B------:R-:W0:Y:S04]  /*0da0*/  @P1 LDS.64 R24, [R33+0x100] ;  /* 0x0001000021181984 */ /* 0x000e280000000a00 */
[----:B------:R-:W3:Y:S01]  /*0db0*/  @P1 LDS.64 R26, [R33+-0x100] ;  /* 0xffff0000211a1984 */ /* 0x000ee20000000a00 */
[----:B-1----:R-:W-:-:S08]  /*0dc0*/  @P1 DADD R22, R30, R30 ;  /* 0x000000001e161229 */ /* 0x002fd0000000001e */
[----:B0-----:R-:W-:-:S08]  /*0dd0*/  @P1 DADD R24, -R22, R24 ;  /* 0x0000000016181229 */ /* 0x001fd00000000118 */
[----:B---3--:R-:W-:-:S08]  /*0de0*/  @P1 DADD R26, R24, R26 ;  /* 0x00000000181a1229 */ /* 0x008fd0000000001a */
[----:B------:R-:W-:Y:S02]  /*0df0*/  @P1 DMUL R26, R26, 0.125 ;  /* 0x3fc000001a1a1828 */ /* 0x000fe40000000000 */
[----:B--2---:R-:W-:-:S08]  /*0e00*/  @P1 DADD R24, R8, -R22 ;  /* 0x0000000008181229 */ /* 0x004fd00000000816 */
[----:B------:R-:W-:Y:S02]  /*0e10*/  @P1 DADD R28, R28, R24 ;  /* 0x000000001c1c1229 */ /* 0x000fe40000000018 */
[----:B------:R-:W0:Y:S06]  /*0e20*/  @P1 LDS.64 R24, [R33+0x8] ;  /* 0x0000080021181984 */ /* 0x000e2c0000000a00 */
[----:B------:R-:W-:Y:S02]  /*0e30*/  @P1 DFMA R26, R28, 0.125, R26 ;  /* 0x3fc000001c1a182b */ /* 0x000fe4000000001a */
[----:B0-----:R-:W-:Y:S01]  /*0e40*/  @P1 DADD R24, -R22, R24 ;  /* 0x0000000016181229 */ /* 0x001fe20000000118 */
[----:B------:R-:W0:Y:S07]  /*0e50*/  @P1 LDS.64 R22, [R33+-0x8] ;  /* 0xfffff80021161984 */ /* 0x000e2e0000000a00 */
[----:B0-----:R-:W-:-:S08]  /*0e60*/  @P1 DADD R22, R24, R22 ;  /* 0x0000000018161229 */ /* 0x001fd00000000016 */
[----:B------:R-:W-:-:S08]  /*0e70*/  @P1 DFMA R22, R22, 0.125, R26 ;  /* 0x3fc000001616182b */ /* 0x000fd0000000001a */
[----:B------:R-:W-:Y:S01]  /*0e80*/  @P1 DADD R10, R30, R22 ;  /* 0x000000001e0a1229 */ /* 0x000fe20000000016 */
[----:B------:R-:W-:Y:S06]  /*0e90*/  BAR.SYNC.DEFER_BLOCKING 0x0 ;  /* 0x0000000000007b1d */ /* 0x000fec0000010000 */
[----:B------:R-:W-:Y:S05]  /*0ea0*/  @!P2 BRA `(.L_x_10) ;  /* 0x000000000040a947 */ /* 0x000fea0003800000 */
[----:B------:R-:W0:Y:S04]  /*0eb0*/  LDS.64 R30, [R7] ;  /* 0x00000000071e7984 */ /* 0x000e280000000a00 */
[----:B------:R-:W1:Y:S04]  /*0ec0*/  LDS.64 R26, [R7+0x100] ;  /* 0x00010000071a7984 */ /* 0x000e680000000a00 */
[----:B------:R-:W-:Y:S04]  /*0ed0*/  LDS.64 R24, [R7+-0x100] ;  /* 0xffff000007187984 */ /* 0x000fe80000000a00 */
[----:B------:R-:W2:Y:S04]  /*0ee0*/  LDS.64 R12, [R7+0x8] ;  /* 0x00000800070c7984 */ /* 0x000ea80000000a00 */
[----:B------:R-:W3:Y:S01]  /*0ef0*/  LDS.64 R22, [R7+-0x8] ;  /* 0xfffff80007167984 */ /* 0x000ee20000000a00 */
[----:B0-----:R-:W-:-:S08]  /*0f00*/  DADD R28, R30, R30 ;  /* 0x000000001e1c7229 */ /* 0x001fd0000000001e */
[C---:B-1----:R-:W-:Y:S02]  /*0f10*/  DADD R26, -R28.reuse, R26 ;  /* 0x000000001c1a7229 */ /* 0x042fe4000000011a */
[----:B--2---:R-:W-:-:S06]  /*0f20*/  DADD R12, -R28, R12 ;  /* 0x000000001c0c7229 */ /* 0x004fcc000000010c */
        /* <DEDUP_REMOVED lines=8> */
.L_x_10:
[----:B------:R-:W-:Y:S05]  /*0fb0*/  BSYNC.RECONVERGENT B0 ;  /* 0x0000000000007941 */ /* 0x000fea0003800200 */
.L_x_9:
[----:B------:R-:W-:Y:S06]  /*0fc0*/  BAR.SYNC.DEFER_BLOCKING 0x0 ;  /* 0x0000000000007b1d */ /* 0x000fec0000010000 */
[----:B------:R-:W-:Y:S04]  /*0fd0*/  BSSY.RECONVERGENT B0, `(.L_x_11) ;  /* 0x0000012000007945 */ /* 0x000fe80003800200 */
        /* <DEDUP_REMOVED lines=17> */
.L_x_12:
[----:B------:R-:W-:Y:S05]  /*10f0*/  BSYNC.RECONVERGENT B0 ;  /* 0x0000000000007941 */ /* 0x000fea0003800200 */
.L_x_11:
[----:B------:R-:W-:Y:S06]  /*1100*/  BAR.SYNC.DEFER_BLOCKING 0x0 ;  /* 0x0000000000007b1d */ /* 0x000fec0000010000 */
[----:B------:R-:W-:Y:S04]  /*1110*/  BSSY.RECONVERGENT B0, `(.L_x_13) ;  /* 0x000001b000007945 */ /* 0x000fe80003800200 */
[----:B------:R-:W-:Y:S05]  /*1120*/  @!P3 BRA `(.L_x_14) ;  /* 0x000000000064b947 */ /* 0x000fea0003800000 */
[----:B------:R-:W0:Y:S01]  /*1130*/  LDS.64 R18, [R4] ;  /* 0x0000000004127984 */ /* 0x000e220000000a00 */
[----:B------:R-:W-:-:S03]  /*1140*/  UISETP.LT.U32.AND UP0, UPT, UR5, 0x3, UPT ;  /* 0x000000030500788c */ /* 0x000fc6000bf01070 */
[----:B------:R-:W1:Y:S01]  /*1150*/  LDS.64 R28, [R4+0x100] ;  /* 0x00010000041c7984 */ /* 0x000e620000000a00 */
[----:B------:R-:W-:-:S03]  /*1160*/  USEL UR4, UR5, 0x3, !UP0 ;  /* 0x0000000305047887 */ /* 0x000fc6000c000000 */
[----:B------:R-:W-:Y:S01]  /*1170*/  LDS.64 R20, [R4+-0x100] ;  /* 0xffff000004147984 */ /* 0x000fe20000000a00 */
[----:B------:R-:W-:-:S03]  /*1180*/  UIADD3 UR4, UPT, UPT, UR4, -0x3, URZ ;  /* 0xfffffffd04047890 */ /* 0x000fc6000fffe0ff */
[----:B------:R-:W2:Y:S04]  /*1190*/  LDS.64 R22, [R4+0x8] ;  /* 0x0000080004167984 */ /* 0x000ea80000000a00 */
        /* <DEDUP_REMOVED lines=18> */
.L_x_14:
[----:B------:R-:W-:Y:S05]  /*12c0*/  BSYNC.RECONVERGENT B0 ;  /* 0x0000000000007941 */ /* 0x000fea0003800200 */
.L_x_13:
[----:B------:R-:W-:Y:S01]  /*12d0*/  BAR.SYNC.DEFER_BLOCKING 0x0 ;  /* 0x0000000000007b1d */ /* 0x000fe20000010000 */
[----:B------:R-:W-:Y:S01]  /*12e0*/  IADD3 R3, PT, PT, R3, 0x2, RZ ;  /* 0x0000000203037810 */ /* 0x000fe20007ffe0ff */
[----:B------:R-:W-:Y:S01]  /*12f0*/  UIADD3 UR6, UPT, UPT, UR6, 0x2, URZ ;  /* 0x0000000206067890 */ /* 0x000fe2000fffe0ff */
[----:B------:R-:W-:Y:S01]  /*1300*/  IMAD R2, R5, 0x2, R2 ;  /* 0x0000000205027824 */ /* 0x000fe200078e0202 */
[----:B------:R-:W-:Y:S01]  /*1310*/  UIADD3 UR5, UPT, UPT, UR5, 0x2, URZ ;  /* 0x0000000205057890 */ /* 0x000fe2000fffe0ff */
[----:B------:R-:W-:Y:S01]  /*1320*/  ISETP.NE.AND P5, PT, R3, -0x2, PT ;  /* 0xfffffffe0300780c */ /* 0x000fe20003fa5270 */
[----:B------:R-:W-:Y:S01]  /*1330*/  IMAD R0, R5, 0x2, R0 ;  /* 0x0000000205007824 */ /* 0x000fe200078e0200 */
[----:B------:R1:W2:Y:S04]  /*1340*/  LDS.64 R24, [R33] ;  /* 0x0000000021187984 */ /* 0x0002a80000000a00 */
[----:B------:R1:W-:Y:S04]  /*1350*/  STS.64 [R33], R8 ;  /* 0x0000000821007388 */ /* 0x0003e80000000a00 */
[----:B------:R1:W3:Y:S04]  /*1360*/  LDS.64 R18, [R7] ;  /* 0x0000000007127984 */ /* 0x0002e80000000a00 */
[----:B------:R1:W-:Y:S04]  /*1370*/  STS.64 [R7], R10 ;  /* 0x0000000a07007388 */ /* 0x0003e80000000a00 */
[----:B0-----:R1:W4:Y:S04]  /*1380*/  LDS.64 R16, [R6] ;  /* 0x0000000006107984 */ /* 0x0013280000000a00 */
[----:B------:R1:W-:Y:S04]  /*1390*/  STS.64 [R6], R12 ;  /* 0x0000000c06007388 */ /* 0x0003e80000000a00 */
[----:B------:R1:W0:Y:S04]  /*13a0*/  LDS.64 R30, [R4] ;  /* 0x00000000041e7984 */ /* 0x0002280000000a00 */
[----:B------:R1:W-:Y:S01]  /*13b0*/  STS.64 [R4], R14 ;  /* 0x0000000e04007388 */ /* 0x0003e20000000a00 */
[----:B------:R-:W-:Y:S05]  /*13c0*/  @P5 BRA `(.L_x_15) ;  /* 0xfffffff000c45947 */ /* 0x000fea000383ffff */
[----:B------:R-:W-:-:S12]  /*13d0*/  UIADD3 UR5, UPT, UPT, UR5, -0x1, URZ ;  /* 0xffffffff05057890 */ /* 0x000fd8000fffe0ff */
.L_x_0:
[----:B------:R-:W1:Y:S02]  /*13e0*/  LDC R0, c[0x0][0x3a8] ;  /* 0x0000ea00ff007b82 */ /* 0x000e640000000800 */
[----:B-1----:R-:W-:-:S04]  /*13f0*/  LOP3.LUT R0, R0, 0x1, RZ, 0xc0, !PT ;  /* 0x0000000100007812 */ /* 0x002fc800078ec0ff */
[----:B------:R-:W-:-:S13]  /*1400*/  ISETP.NE.U32.AND P5, PT, R0, 0x1, PT ;  /* 0x000000010000780c */ /* 0x000fda0003fa5070 */
[----:B------:R-:W-:Y:S05]  /*1410*/  @P5 EXIT ;  /* 0x000000000000594d */ /* 0x000fea0003800000 */
[----:B------:R-:W1:Y:S08]  /*1420*/  @P0 LDC R5, c[0x0][0x3ac] ;  /* 0x0000eb00ff050b82 */ /* 0x000e700000000800 */
[----:B------:R-:W-:Y:S08]  /*1430*/  BAR.SYNC.DEFER_BLOCKING 0x0 ;  /* 0x0000000000007b1d */ /* 0x000ff00000010000 */
[----:B------:R-:W0:Y:S08]  /*1440*/  @P0 LDC R20, c[0x0][0x3b0] ;  /* 0x0000ec00ff140b82 */ /* 0x000e300000000800 */
[----:B------:R-:W2:Y:S01]  /*1450*/  @P0 LDC.64 R2, c[0x0][0x380] ;  /* 0x0000e000ff020b82 */ /* 0x000ea20000000a00 */
[----:B-1----:R-:W-:Y:S01]  /*1460*/  @P0 IMAD R5, R5, UR5, R5 ;  /* 0x0000000505050c24 */ /* 0x002fe2000f8e0205 */
[----:B------:R-:W1:Y:S03]  /*1470*/  @P1 LDS.64 R36, [R33] ;  /* 0x0000000021241984 */ /* 0x000e660000000a00 */
[----:B------:R-:W-:Y:S01]  /*1480*/  @P0 IMAD.IADD R0, R32, 0x1, R5 ;  /* 0x0000000120000824 */ /* 0x000fe200078e0205 */
[----:B------:R-:W3:Y:S03]  /*1490*/  @P1 LDS.64 R26, [R33+0x100] ;  /* 0x00010000211a1984 */ /* 0x000ee60000000a00 */
[----:B0-----:R-:W-:Y:S01]  /*14a0*/  @P0 IMAD R5, R0, R20, R35 ;  /* 0x0000001400050224 */ /* 0x001fe200078e0223 */
[----:B------:R-:W-:Y:S04]  /*14b0*/  @P1 LDS.64 R22, [R33+-0x100] ;  /* 0xffff000021161984 */ /* 0x000fe80000000a00 */
[----:B------:R-:W0:Y:S01]  /*14c0*/  @P1 LDS.64 R20, [R33+0x8] ;  /* 0x0000080021141984 */ /* 0x000e220000000a00 */
[----:B--2---:R-:W-:-:S05]  /*14d0*/  @P0 IMAD.WIDE R2, R5, 0x8, R2 ;  /* 0x0000000805020825 */ /* 0x004fca00078e0202 */
[----:B------:R2:W4:Y:S01]  /*14e0*/  @P0 LDG.E.64.CONSTANT R8, desc[UR14][R2.64] ;  /* 0x0000000e02080981 */ /* 0x000522000c1e9b00 */
[----:B------:R-:W-:Y:S03]  /*14f0*/  BSSY.RECONVERGENT B0, `(.L_x_16) ;  /* 0x000001f000007945 */ /* 0x000fe60003800200 */
[----:B--2---:R-:W2:Y:S01]  /*1500*/  @P1 LDS.64 R2, [R33+-0x8] ;  /* 0xfffff80021021984 */ /* 0x004ea20000000a00 */
[----:B-1----:R-:W-:-:S08]  /*1510*/  @P1 DADD R28, R36, R36 ;  /* 0x00000000241c1229 */ /* 0x002fd00000000024 */
[C---:B---3--:R-:W-:Y:S02]  /*1520*/  @P1 DADD R26, -R28.reuse, R26 ;  /* 0x000000001c1a1229 */ /* 0x048fe4000000011a */
[----:B0-----:R-:W-:-:S06]  /*1530*/  @P1 DADD R20, -R28, R20 ;  /* 0x000000001c141229 */ /* 0x001fcc0000000114 */
[----:B------:R-:W-:-:S08]  /*1540*/  @P1 DADD R22, R26, R22 ;  /* 0x000000001a161229 */ /* 0x000fd00000000016 */
[----:B------:R-:W-:Y:S02]  /*1550*/  @P1 DMUL R22, R22, 0.125 ;  /* 0x3fc0000016161828 */ /* 0x000fe40000000000 */
[----:B--2---:R-:W-:Y:S01]  /*1560*/  @P1 DADD R2, R20, R2 ;  /* 0x0000000014021229 */ /* 0x004fe20000000002 */
[----:B------:R-:W-:Y:S06]  /*1570*/  BAR.SYNC.DEFER_BLOCKING 0x0 ;  /* 0x0000000000007b1d */ /* 0x000fec0000010000 */
[----:B----4-:R-:W-:-:S08]  /*1580*/  @P1 DADD R26, -R28, R8 ;  /* 0x000000001c1a1229 */ /* 0x010fd00000000108 */
[----:B-----5:R-:W-:-:S08]  /*1590*/  @P1 DADD R26, R26, R24 ;  /* 0x000000001a1a1229 */ /* 0x020fd00000000018 */
[----:B------:R-:W-:-:S08]  /*15a0*/  @P1 DFMA R22, R26, 0.125, R22 ;  /* 0x3fc000001a16182b */ /* 0x000fd00000000016 */
[----:B------:R-:W-:-:S08]  /*15b0*/  @P1 DFMA R2, R2, 0.125, R22 ;  /* 0x3fc000000202182b */ /* 0x000fd00000000016 */
[----:B------:R-:W-:Y:S01]  /*15c0*/  @P1 DADD R10, R36, R2 ;  /* 0x00000000240a1229 */ /* 0x000fe20000000002 */
[----:B------:R-:W-:Y:S10]  /*15d0*/  @!P2 BRA `(.L_x_17) ;  /* 0x000000000040a947 */ /* 0x000ff40003800000 */
[----:B------:R-:W0:Y:S04]  /*15e0*/  LDS.64 R28, [R7] ;  /* 0x00000000071c7984 */ /* 0x000e280000000a00 */
[----:B------:R-:W1:Y:S04]  /*15f0*/  LDS.64 R24, [R7+0x100] ;  /* 0x0001000007187984 */ /* 0x000e680000000a00 */
[----:B------:R-:W-:Y:S04]  /*1600*/  LDS.64 R2, [R7+-0x100] ;  /* 0xffff000007027984 */ /* 0x000fe80000000a00 */
[----:B------:R-:W2:Y:S04]  /*1610*/  LDS.64 R12, [R7+0x8] ;  /* 0x00000800070c7984 */ /* 0x000ea80000000a00 */
[----:B------:R-:W3:Y:S01]  /*1620*/  LDS.64 R20, [R7+-0x8] ;  /* 0xfffff80007147984 */ /* 0x000ee20000000a00 */
[----:B0-----:R-:W-:-:S08]  /*1630*/  DADD R22, R28, R28 ;  /* 0x000000001c167229 */ /* 0x001fd0000000001c */
[C---:B-1----:R-:W-:Y:S02]  /*1640*/  DADD R24, -R22.reuse, R24 ;  /* 0x0000000016187229 */ /* 0x042fe40000000118 */
[C---:B------:R-:W-:Y:S02]  /*1650*/  DADD R26, -R22.reuse, R10 ;  /* 0x00000000161a7229 */ /* 0x040fe4000000010a */
[----:B--2---:R-:W-:-:S04]  /*1660*/  DADD R12, -R22, R12 ;  /* 0x00000000160c7229 */ /* 0x004fc8000000010c */
[----:B------:R-:W-:Y:S02]  /*1670*/  DADD R2, R24, R2 ;  /* 0x0000000018027229 */ /* 0x000fe40000000002 */
[----:B------:R-:W-:Y:S02]  /*1680*/  DADD R26, R26, R18 ;  /* 0x000000001a1a7229 */ /* 0x000fe40000000012 */
[----:B---3--:R-:W-:-:S04]  /*1690*/  DADD R12, R12, R20 ;  /* 0x000000000c0c7229 */ /* 0x008fc80000000014 */
[----:B------:R-:W-:-:S08]  /*16a0*/  DMUL R2, R2, 0.125 ;  /* 0x3fc0000002027828 */ /* 0x000fd00000000000 */
[----:B------:R-:W-:-:S08]  /*16b0*/  DFMA R2, R26, 0.125, R2 ;  /* 0x3fc000001a02782b */ /* 0x000fd00000000002 */
[----:B------:R-:W-:-:S08]  /*16c0*/  DFMA R12, R12, 0.125, R2 ;  /* 0x3fc000000c0c782b */ /* 0x000fd00000000002 */
[----:B------:R-:W-:-:S11]  /*16d0*/  DADD R12, R28, R12 ;  /* 0x000000001c0c7229 */ /* 0x000fd6000000000c */
.L_x_17:
[----:B------:R-:W-:Y:S05]  /*16e0*/  BSYNC.RECONVERGENT B0 ;  /* 0x0000000000007941 */ /* 0x000fea0003800200 */
.L_x_16:
        /* <DEDUP_REMOVED lines=19> */
.L_x_19:
[----:B------:R-:W-:Y:S05]  /*1820*/  BSYNC.RECONVERGENT B0 ;  /* 0x0000000000007941 */ /* 0x000fea0003800200 */
.L_x_18:
[----:B------:R-:W-:Y:S06]  /*1830*/  BAR.SYNC.DEFER_BLOCKING 0x0 ;  /* 0x0000000000007b1d */ /* 0x000fec0000010000 */
[----:B------:R-:W-:Y:S04]  /*1840*/  BSSY.RECONVERGENT B0, `(.L_x_20) ;  /* 0x000001c000007945 */ /* 0x000fe80003800200 */
[----:B------:R-:W-:Y:S05]  /*1850*/  @!P3 BRA `(.L_x_21) ;  /* 0x000000000068b947 */ /* 0x000fea0003800000 */
[----:B------:R-:W0:Y:S01]  /*1860*/  LDS.64 R2, [R4] ;  /* 0x0000000004027984 */ /* 0x000e220000000a00 */
[----:B------:R-:W1:Y:S01]  /*1870*/  LDC R5, c[0x0][0x3ac] ;  /* 0x0000eb00ff057b82 */ /* 0x000e620000000800 */
[----:B------:R-:W-:Y:S02]  /*1880*/  UISETP.LT.U32.AND UP0, UPT, UR5, 0x3, UPT ;  /* 0x000000030500788c */ /* 0x000fe4000bf01070 */
[----:B------:R-:W2:Y:S01]  /*1890*/  LDS.64 R24, [R4+0x100] ;  /* 0x0001000004187984 */ /* 0x000ea20000000a00 */
[----:B------:R-:W3:Y:S03]  /*18a0*/  LDCU UR6, c[0x0][0x3b0] ;  /* 0x00007600ff0677ac */ /* 0x000ee60008000800 */
[----:B------:R-:W-:Y:S01]  /*18b0*/  LDS.64 R22, [R4+-0x100] ;  /* 0xffff000004167984 */ /* 0x000fe20000000a00 */
[----:B------:R-:W-:-:S03]  /*18c0*/  USEL UR4, UR5, 0x3, !UP0 ;  /* 0x0000000305047887 */ /* 0x000fc6000c000000 */
[----:B------:R-:W4:Y:S01]  /*18d0*/  LDS.64 R16, [R4+0x8] ;  /* 0x0000080004107984 */ /* 0x000f220000000a00 */
[----:B------:R-:W-:-:S03]  /*18e0*/  UIADD3 UR4, UPT, UPT, UR4, -0x3, URZ ;  /* 0xfffffffd04047890 */ /* 0x000fc6000fffe0ff */
[----:B------:R-:W5:Y:S03]  /*18f0*/  LDS.64 R18, [R4+-0x8] ;  /* 0xfffff80004127984 */ /* 0x000f660000000a00 */
[----:B-1----:R-:W-:-:S04]  /*1900*/  IMAD R32, R5, UR4, R32 ;  /* 0x0000000405207c24 */ /* 0x002fc8000f8e0220 */
[----:B---3--:R-:W-:Y:S01]  /*1910*/  IMAD R35, R32, UR6, R35 ;  /* 0x0000000620237c24 */ /* 0x008fe2000f8e0223 */
[----:B0-----:R-:W-:-:S08]  /*1920*/  DADD R20, R2, R2 ;  /* 0x0000000002147229 */ /* 0x001fd00000000002 */
[C---:B--2---:R-:W-:Y:S02]  /*1930*/  DADD R26, -R20.reuse, R24 ;  /* 0x00000000141a7229 */ /* 0x044fe40000000118 */
[C---:B------:R-:W-:Y:S02]  /*1940*/  DADD R24, -R20.reuse, R14 ;  /* 0x0000000014187229 */ /* 0x040fe4000000010e */
[----:B----4-:R-:W-:Y:S01]  /*1950*/  DADD R20, -R20, R16 ;  /* 0x0000000014147229 */ /* 0x010fe20000000110 */
[----:B------:R-:W0:Y:S03]  /*1960*/  LDC.64 R16, c[0x0][0x3a0] ;  /* 0x0000e800ff107b82 */ /* 0x000e260000000a00 */
[----:B------:R-:W-:Y:S02]  /*1970*/  DADD R22, R26, R22 ;  /* 0x000000001a167229 */ /* 0x000fe40000000016 */
[----:B------:R-:W-:-:S02]  /*1980*/  DADD R24, R24, R30 ;  /* 0x0000000018187229 */ /* 0x000fc4000000001e */
[----:B-----5:R-:W-:-:S04]  /*1990*/  DADD R18, R20, R18 ;  /* 0x0000000014127229 */ /* 0x020fc80000000012 */
[----:B------:R-:W-:-:S08]  /*19a0*/  DMUL R22, R22, 0.125 ;  /* 0x3fc0000016167828 */ /* 0x000fd00000000000 */
[----:B------:R-:W-:Y:S01]  /*19b0*/  DFMA R22, R24, 0.125, R22 ;  /* 0x3fc000001816782b */ /* 0x000fe20000000016 */
[----:B0-----:R-:W-:-:S07]  /*19c0*/  IMAD.WIDE R16, R35, 0x8, R16 ;  /* 0x0000000823107825 */ /* 0x001fce00078e0210 */
[----:B------:R-:W-:-:S08]  /*19d0*/  DFMA R18, R18, 0.125, R22 ;  /* 0x3fc000001212782b */ /* 0x000fd00000000016 */
[----:B------:R-:W-:-:S07]  /*19e0*/  DADD R18, R2, R18 ;  /* 0x0000000002127229 */ /* 0x000fce0000000012 */
[----:B------:R0:W-:Y:S04]  /*19f0*/  STG.E.64 desc[UR14][R16.64], R18 ;  /* 0x0000001210007986 */ /* 0x0001e8000c101b0e */
.L_x_21:
[----:B------:R-:W-:Y:S05]  /*1a00*/  BSYNC.RECONVERGENT B0 ;  /* 0x0000000000007941 */ /* 0x000fea0003800200 */
.L_x_20:
[----:B------:R-:W-:Y:S06]  /*1a10*/  BAR.SYNC.DEFER_BLOCKING 0x0 ;  /* 0x0000000000007b1d */ /* 0x000fec0000010000 */
[----:B------:R-:W-:Y:S04]  /*1a20*/  STS.64 [R33], R8 ;  /* 0x0000000821007388 */ /* 0x000fe80000000a00 */
[----:B------:R-:W-:Y:S04]  /*1a30*/  STS.64 [R7], R10 ;  /* 0x0000000a07007388 */ /* 0x000fe80000000a00 */
[----:B------:R-:W-:Y:S04]  /*1a40*/  STS.64 [R6], R12 ;  /* 0x0000000c06007388 */ /* 0x000fe80000000a00 */
[----:B------:R-:W-:Y:S01]  /*1a50*/  STS.64 [R4], R14 ;  /* 0x0000000e04007388 */ /* 0x000fe20000000a00 */
[----:B------:R-:W-:Y:S05]  /*1a60*/  EXIT ;  /* 0x000000000000794d */ /* 0x000fea0003800000 */
.L_x_22:
[----:B------:R-:W-:-:S00]  /*1a70*/  BRA `(.L_x_22) ;  /* 0xfffffffc00fc7947 */ /* 0x000fc0000383ffff */
[----:B------:R-:W-:-:S00]  /*1a80*/  NOP ;  /* 0x0000000000007918 */ /* 0x000fc00000000000 */
[----:B------:R-:W-:-:S00]  /*1a90*/  NOP ;  /* 0x0000000000007918 */ /* 0x000fc00000000000 */
[----:B------:R-:W-:-:S00]  /*1aa0*/  NOP ;  /* 0x0000000000007918 */ /* 0x000fc00000000000 */
[----:B------:R-:W-:-:S00]  /*1ab0*/  NOP ;  /* 0x0000000000007918 */ /* 0x000fc00000000000 */
[----:B------:R-:W-:-:S00]  /*1ac0*/  NOP ;  /* 0x0000000000007918 */ /* 0x000fc00000000000 */
[----:B------:R-:W-:-:S00]  /*1ad0*/  NOP ;  /* 0x0000000000007918 */ /* 0x000fc00000000000 */
[----:B------:R-:W-:-:S00]  /*1ae0*/  NOP ;  /* 0x0000000000007918 */ /* 0x000fc00000000000 */
[----:B------:R-:W-:-:S00]  /*1af0*/  NOP ;  /* 0x0000000000007918 */ /* 0x000fc00000000000 */
.L_x_23:


//--------------------- .nv.shared._Z4heatPdS_S_S_S_iii --------------------------
	.section	.nv.shared._Z4heatPdS_S_S_S_iii,"aw",@nobits
	.sectionflags	@""
	.align	8
.nv.shared._Z4heatPdS_S_S_S_iii:
	.zero		33792


//--------------------- .nv.shared.reserved.0     --------------------------
	.section	.nv.shared.reserved.0,"aw",@nobits
	.weak		__nv_reservedSMEM_offset_0_alias
	.size		__nv_reservedSMEM_offset_0_alias, 0, 64
	.other		__nv_reservedSMEM_offset_0_alias,@"STO_CUDA_RESERVED_SHARED STV_DEFAULT"
__nv_reservedSMEM_offset_0_alias:
	.zero		0
	.zero		64


//--------------------- .nv.constant0._Z4heatPdS_S_S_S_iii --------------------------
	.section	.nv.constant0._Z4heatPdS_S_S_S_iii,"a",@progbits
	.sectionflags	@""
	.align	4
.nv.constant0._Z4heatPdS_S_S_S_iii:
	.zero		948


//--------------------- SYMBOLS --------------------------

	.type		.nv.reservedSmem.offset0,@object
	.size		.nv.reservedSmem.offset0,0x4
	.type		.nv.reservedSmem.cap,@object
	.size		.nv.reservedSmem.cap,0x4
